//
// Generated by NVIDIA NVVM Compiler
//
// Compiler Build ID: CL-36424714
// Cuda compilation tools, release 13.0, V13.0.88
// Based on NVVM 20.0.0
//

.version 9.0
.target sm_100
.address_size 64

	// .globl	_Z27normal_cosine_function1_256PdS_
.func  (.param .align 16 .b8 func_retval0[16]) __internal_trig_reduction_slowpathd
(
	.param .b64 __internal_trig_reduction_slowpathd_param_0
)
;
.global .align 8 .b8 __cudart_i2opi_d[144] = {8, 93, 141, 31, 177, 95, 251, 107, 234, 146, 82, 138, 247, 57, 7, 61, 123, 241, 229, 235, 199, 186, 39, 117, 45, 234, 95, 158, 102, 63, 70, 79, 183, 9, 203, 39, 207, 126, 54, 109, 31, 109, 10, 90, 139, 17, 47, 239, 15, 152, 5, 222, 255, 151, 248, 31, 59, 40, 249, 189, 139, 95, 132, 156, 244, 57, 83, 131, 57, 214, 145, 57, 65, 126, 95, 180, 38, 112, 156, 233, 132, 68, 187, 46, 245, 53, 130, 232, 62, 167, 41, 177, 28, 235, 29, 254, 28, 146, 209, 9, 234, 46, 73, 6, 224, 210, 77, 66, 58, 110, 36, 183, 97, 197, 187, 222, 171, 99, 81, 254, 65, 144, 67, 60, 153, 149, 98, 219, 192, 221, 52, 245, 209, 87, 39, 252, 41, 21, 68, 78, 110, 131, 249, 162};
.global .align 16 .b8 __cudart_sin_cos_coeffs[128] = {70, 210, 176, 44, 241, 229, 90, 190, 146, 227, 172, 105, 227, 29, 199, 62, 161, 98, 219, 25, 160, 1, 42, 191, 24, 8, 17, 17, 17, 17, 129, 63, 84, 85, 85, 85, 85, 85, 197, 191, 0, 0, 0, 0, 0, 0, 0, 0, 0, 0, 0, 0, 0, 0, 0, 0, 100, 129, 253, 32, 131, 255, 168, 189, 40, 133, 239, 193, 167, 238, 33, 62, 217, 230, 6, 142, 79, 126, 146, 190, 233, 188, 221, 25, 160, 1, 250, 62, 71, 93, 193, 22, 108, 193, 86, 191, 81, 85, 85, 85, 85, 85, 165, 63, 0, 0, 0, 0, 0, 0, 224, 191, 0, 0, 0, 0, 0, 0, 240, 63};

.visible .entry _Z27normal_cosine_function1_256PdS_(
	.param .u64 .ptr .align 1 _Z27normal_cosine_function1_256PdS__param_0,
	.param .u64 .ptr .align 1 _Z27normal_cosine_function1_256PdS__param_1
)
{
	.reg .pred 	%p<16>;
	.reg .b16 	%rs<6>;
	.reg .b32 	%r<47>;
	.reg .b64 	%rd<36>;
	.reg .b64 	%fd<106>;

	ld.param.u64 	%rd10, [_Z27normal_cosine_function1_256PdS__param_0];
	ld.param.u64 	%rd11, [_Z27normal_cosine_function1_256PdS__param_1];
	cvta.to.global.u64 	%rd1, %rd10;
	cvta.to.global.u64 	%rd2, %rd11;
	mov.u32 	%r42, %tid.x;
	mov.u32 	%r2, %ntid.x;
	add.s32 	%r3, %r42, %r2;
	cvt.u16.u32 	%rs1, %r3;
	sub.s16 	%rs2, 3600, %rs1;
	cvt.u16.u32 	%rs3, %r2;
	div.u16 	%rs4, %rs2, %rs3;
	and.b16  	%rs5, %rs4, 1;
	setp.eq.b16 	%p1, %rs5, 1;
	not.pred 	%p2, %p1;
	@%p2 bra 	$L__BB0_7;
	mul.wide.u32 	%rd12, %r42, 8;
	add.s64 	%rd13, %rd2, %rd12;
	ld.global.f64 	%fd1, [%rd13];
	abs.f64 	%fd2, %fd1;
	setp.eq.f64 	%p3, %fd2, 0d7FF0000000000000;
	@%p3 bra 	$L__BB0_5;
	mul.f64 	%fd22, %fd1, 0d3FE45F306DC9C883;
	cvt.rni.s32.f64 	%r39, %fd22;
	cvt.rn.f64.s32 	%fd23, %r39;
	fma.rn.f64 	%fd24, %fd23, 0dBFF921FB54442D18, %fd1;
	fma.rn.f64 	%fd25, %fd23, 0dBC91A62633145C00, %fd24;
	fma.rn.f64 	%fd101, %fd23, 0dB97B839A252049C0, %fd25;
	setp.ltu.f64 	%p4, %fd2, 0d41E0000000000000;
	@%p4 bra 	$L__BB0_4;
	{ // callseq 0, 0
	.param .b64 param0;
	st.param.f64 	[param0], %fd1;
	.param .align 16 .b8 retval0[16];
	call.uni (retval0), 
	__internal_trig_reduction_slowpathd, 
	(
	param0
	);
	ld.param.f64 	%fd101, [retval0];
	ld.param.b32 	%r39, [retval0+8];
	} // callseq 0
$L__BB0_4:
	add.s32 	%r40, %r39, 1;
	bra.uni 	$L__BB0_6;
$L__BB0_5:
	mov.f64 	%fd27, 0d0000000000000000;
	mul.rn.f64 	%fd101, %fd1, %fd27;
	mov.b32 	%r40, 1;
$L__BB0_6:
	shl.b32 	%r24, %r40, 6;
	cvt.u64.u32 	%rd14, %r24;
	and.b64  	%rd15, %rd14, 64;
	mov.u64 	%rd16, __cudart_sin_cos_coeffs;
	add.s64 	%rd17, %rd16, %rd15;
	mul.rn.f64 	%fd28, %fd101, %fd101;
	and.b32  	%r25, %r40, 1;
	setp.eq.b32 	%p5, %r25, 1;
	selp.f64 	%fd29, 0dBDA8FF8320FD8164, 0d3DE5DB65F9785EBA, %p5;
	ld.global.nc.v2.f64 	{%fd30, %fd31}, [%rd17];
	fma.rn.f64 	%fd32, %fd29, %fd28, %fd30;
	fma.rn.f64 	%fd33, %fd32, %fd28, %fd31;
	ld.global.nc.v2.f64 	{%fd34, %fd35}, [%rd17+16];
	fma.rn.f64 	%fd36, %fd33, %fd28, %fd34;
	fma.rn.f64 	%fd37, %fd36, %fd28, %fd35;
	ld.global.nc.v2.f64 	{%fd38, %fd39}, [%rd17+32];
	fma.rn.f64 	%fd40, %fd37, %fd28, %fd38;
	fma.rn.f64 	%fd41, %fd40, %fd28, %fd39;
	fma.rn.f64 	%fd42, %fd41, %fd101, %fd101;
	fma.rn.f64 	%fd43, %fd41, %fd28, 0d3FF0000000000000;
	selp.f64 	%fd44, %fd43, %fd42, %p5;
	and.b32  	%r26, %r40, 2;
	setp.eq.s32 	%p6, %r26, 0;
	mov.f64 	%fd45, 0d0000000000000000;
	sub.f64 	%fd46, %fd45, %fd44;
	selp.f64 	%fd47, %fd44, %fd46, %p6;
	add.s64 	%rd19, %rd1, %rd12;
	st.global.f64 	[%rd19], %fd47;
	mov.u32 	%r42, %r3;
$L__BB0_7:
	add.s32 	%r27, %r2, %r42;
	mul.wide.u32 	%rd21, %r27, 8;
	add.s64 	%rd3, %rd1, %rd21;
	mul.wide.u32 	%rd4, %r2, 16;
	add.s64 	%rd5, %rd2, %rd21;
	mul.wide.u32 	%rd22, %r42, 8;
	add.s64 	%rd6, %rd1, %rd22;
	add.s64 	%rd7, %rd2, %rd22;
	mov.b64 	%rd35, 0;
$L__BB0_8:
	add.s64 	%rd23, %rd7, %rd35;
	ld.global.f64 	%fd8, [%rd23];
	abs.f64 	%fd9, %fd8;
	setp.neu.f64 	%p7, %fd9, 0d7FF0000000000000;
	@%p7 bra 	$L__BB0_10;
	mov.f64 	%fd53, 0d0000000000000000;
	mul.rn.f64 	%fd103, %fd8, %fd53;
	mov.b32 	%r44, 1;
	bra.uni 	$L__BB0_13;
$L__BB0_10:
	mul.f64 	%fd48, %fd8, 0d3FE45F306DC9C883;
	cvt.rni.s32.f64 	%r43, %fd48;
	cvt.rn.f64.s32 	%fd49, %r43;
	fma.rn.f64 	%fd50, %fd49, 0dBFF921FB54442D18, %fd8;
	fma.rn.f64 	%fd51, %fd49, 0dBC91A62633145C00, %fd50;
	fma.rn.f64 	%fd103, %fd49, 0dB97B839A252049C0, %fd51;
	setp.ltu.f64 	%p8, %fd9, 0d41E0000000000000;
	@%p8 bra 	$L__BB0_12;
	{ // callseq 1, 0
	.param .b64 param0;
	st.param.f64 	[param0], %fd8;
	.param .align 16 .b8 retval0[16];
	call.uni (retval0), 
	__internal_trig_reduction_slowpathd, 
	(
	param0
	);
	ld.param.f64 	%fd103, [retval0];
	ld.param.b32 	%r43, [retval0+8];
	} // callseq 1
$L__BB0_12:
	add.s32 	%r44, %r43, 1;
$L__BB0_13:
	shl.b32 	%r30, %r44, 6;
	cvt.u64.u32 	%rd24, %r30;
	and.b64  	%rd25, %rd24, 64;
	mov.u64 	%rd26, __cudart_sin_cos_coeffs;
	add.s64 	%rd27, %rd26, %rd25;
	mul.rn.f64 	%fd54, %fd103, %fd103;
	and.b32  	%r31, %r44, 1;
	setp.eq.b32 	%p9, %r31, 1;
	selp.f64 	%fd55, 0dBDA8FF8320FD8164, 0d3DE5DB65F9785EBA, %p9;
	ld.global.nc.v2.f64 	{%fd56, %fd57}, [%rd27];
	fma.rn.f64 	%fd58, %fd55, %fd54, %fd56;
	fma.rn.f64 	%fd59, %fd58, %fd54, %fd57;
	ld.global.nc.v2.f64 	{%fd60, %fd61}, [%rd27+16];
	fma.rn.f64 	%fd62, %fd59, %fd54, %fd60;
	fma.rn.f64 	%fd63, %fd62, %fd54, %fd61;
	ld.global.nc.v2.f64 	{%fd64, %fd65}, [%rd27+32];
	fma.rn.f64 	%fd66, %fd63, %fd54, %fd64;
	fma.rn.f64 	%fd67, %fd66, %fd54, %fd65;
	fma.rn.f64 	%fd68, %fd67, %fd103, %fd103;
	fma.rn.f64 	%fd69, %fd67, %fd54, 0d3FF0000000000000;
	selp.f64 	%fd70, %fd69, %fd68, %p9;
	and.b32  	%r32, %r44, 2;
	setp.eq.s32 	%p10, %r32, 0;
	mov.f64 	%fd71, 0d0000000000000000;
	sub.f64 	%fd72, %fd71, %fd70;
	selp.f64 	%fd73, %fd70, %fd72, %p10;
	add.s64 	%rd28, %rd6, %rd35;
	st.global.f64 	[%rd28], %fd73;
	add.s64 	%rd29, %rd5, %rd35;
	ld.global.f64 	%fd15, [%rd29];
	abs.f64 	%fd16, %fd15;
	setp.eq.f64 	%p11, %fd16, 0d7FF0000000000000;
	@%p11 bra 	$L__BB0_17;
	mul.f64 	%fd74, %fd15, 0d3FE45F306DC9C883;
	cvt.rni.s32.f64 	%r45, %fd74;
	cvt.rn.f64.s32 	%fd75, %r45;
	fma.rn.f64 	%fd76, %fd75, 0dBFF921FB54442D18, %fd15;
	fma.rn.f64 	%fd77, %fd75, 0dBC91A62633145C00, %fd76;
	fma.rn.f64 	%fd105, %fd75, 0dB97B839A252049C0, %fd77;
	setp.ltu.f64 	%p12, %fd16, 0d41E0000000000000;
	@%p12 bra 	$L__BB0_16;
	{ // callseq 2, 0
	.param .b64 param0;
	st.param.f64 	[param0], %fd15;
	.param .align 16 .b8 retval0[16];
	call.uni (retval0), 
	__internal_trig_reduction_slowpathd, 
	(
	param0
	);
	ld.param.f64 	%fd105, [retval0];
	ld.param.b32 	%r45, [retval0+8];
	} // callseq 2
$L__BB0_16:
	add.s32 	%r46, %r45, 1;
	bra.uni 	$L__BB0_18;
$L__BB0_17:
	mov.f64 	%fd79, 0d0000000000000000;
	mul.rn.f64 	%fd105, %fd15, %fd79;
	mov.b32 	%r46, 1;
$L__BB0_18:
	shl.b32 	%r35, %r46, 6;
	cvt.u64.u32 	%rd30, %r35;
	and.b64  	%rd31, %rd30, 64;
	add.s64 	%rd33, %rd26, %rd31;
	mul.rn.f64 	%fd80, %fd105, %fd105;
	and.b32  	%r36, %r46, 1;
	setp.eq.b32 	%p13, %r36, 1;
	selp.f64 	%fd81, 0dBDA8FF8320FD8164, 0d3DE5DB65F9785EBA, %p13;
	ld.global.nc.v2.f64 	{%fd82, %fd83}, [%rd33];
	fma.rn.f64 	%fd84, %fd81, %fd80, %fd82;
	fma.rn.f64 	%fd85, %fd84, %fd80, %fd83;
	ld.global.nc.v2.f64 	{%fd86, %fd87}, [%rd33+16];
	fma.rn.f64 	%fd88, %fd85, %fd80, %fd86;
	fma.rn.f64 	%fd89, %fd88, %fd80, %fd87;
	ld.global.nc.v2.f64 	{%fd90, %fd91}, [%rd33+32];
	fma.rn.f64 	%fd92, %fd89, %fd80, %fd90;
	fma.rn.f64 	%fd93, %fd92, %fd80, %fd91;
	fma.rn.f64 	%fd94, %fd93, %fd105, %fd105;
	fma.rn.f64 	%fd95, %fd93, %fd80, 0d3FF0000000000000;
	selp.f64 	%fd96, %fd95, %fd94, %p13;
	and.b32  	%r37, %r46, 2;
	setp.eq.s32 	%p14, %r37, 0;
	mov.f64 	%fd97, 0d0000000000000000;
	sub.f64 	%fd98, %fd97, %fd96;
	selp.f64 	%fd99, %fd96, %fd98, %p14;
	add.s64 	%rd34, %rd3, %rd35;
	st.global.f64 	[%rd34], %fd99;
	add.s32 	%r38, %r42, %r2;
	add.s32 	%r42, %r38, %r2;
	add.s64 	%rd35, %rd35, %rd4;
	setp.lt.u32 	%p15, %r42, 3601;
	@%p15 bra 	$L__BB0_8;
	ret;

}
.func  (.param .align 16 .b8 func_retval0[16]) __internal_trig_reduction_slowpathd(
	.param .b64 __internal_trig_reduction_slowpathd_param_0
)
{
	.local .align 8 .b8 	__local_depot1[40];
	.reg .b64 	%SP;
	.reg .b64 	%SPL;
	.reg .pred 	%p<10>;
	.reg .b32 	%r<47>;
	.reg .b64 	%rd<74>;
	.reg .b64 	%fd<5>;

	mov.u64 	%SPL, __local_depot1;
	ld.param.f64 	%fd4, [__internal_trig_reduction_slowpathd_param_0];
	add.u64 	%rd1, %SPL, 0;
	{
	.reg .b32 %temp; 
	mov.b64 	{%temp, %r1}, %fd4;
	}
	shr.u32 	%r2, %r1, 20;
	and.b32  	%r3, %r2, 2047;
	setp.eq.s32 	%p1, %r3, 2047;
	mov.b32 	%r46, 0;
	@%p1 bra 	$L__BB1_9;
	add.s32 	%r20, %r3, -1024;
	mov.b64 	%rd20, %fd4;
	shl.b64 	%rd2, %rd20, 11;
	shr.u32 	%r4, %r20, 6;
	sub.s32 	%r45, 15, %r4;
	sub.s32 	%r21, 19, %r4;
	setp.lt.u32 	%p2, %r20, 128;
	selp.b32 	%r6, 18, %r21, %p2;
	setp.ge.s32 	%p3, %r45, %r6;
	mov.b64 	%rd70, 0;
	@%p3 bra 	$L__BB1_4;
	add.s32 	%r23, %r6, %r4;
	neg.s32 	%r43, %r23;
	or.b64  	%rd3, %rd2, -9223372036854775808;
	mov.b64 	%rd70, 0;
	mov.b32 	%r42, 0;
	mov.u64 	%rd25, __cudart_i2opi_d;
	mov.u32 	%r44, %r45;
$L__BB1_3:
	.pragma "nounroll";
	mul.wide.s32 	%rd22, %r42, 8;
	add.s64 	%rd23, %rd1, %rd22;
	mul.wide.s32 	%rd24, %r44, 8;
	add.s64 	%rd26, %rd25, %rd24;
	ld.global.nc.u64 	%rd27, [%rd26];
	{
	.reg .u32 %r0, %r1, %r2, %r3, %alo, %ahi, %blo, %bhi, %clo, %chi;
	mov.b64 	{%alo,%ahi}, %rd27;
	mov.b64 	{%blo,%bhi}, %rd3;
	mov.b64 	{%clo,%chi}, %rd70;
	mad.lo.cc.u32 	%r0, %alo, %blo, %clo;
	madc.hi.cc.u32 	%r1, %alo, %blo, %chi;
	madc.hi.u32 	%r2, %alo, %bhi, 0;
	mad.lo.cc.u32 	%r1, %alo, %bhi, %r1;
	madc.hi.cc.u32 	%r2, %ahi, %blo, %r2;
	madc.hi.u32 	%r3, %ahi, %bhi, 0;
	mad.lo.cc.u32 	%r1, %ahi, %blo, %r1;
	madc.lo.cc.u32 	%r2, %ahi, %bhi, %r2;
	addc.u32 	%r3, %r3, 0;
	mov.b64 	%rd28, {%r0,%r1};
	mov.b64 	%rd70, {%r2,%r3};
	}
	st.local.u64 	[%rd23], %rd28;
	add.s32 	%r44, %r44, 1;
	add.s32 	%r43, %r43, 1;
	add.s32 	%r42, %r42, 1;
	setp.ne.s32 	%p4, %r43, -15;
	mov.u32 	%r45, %r6;
	@%p4 bra 	$L__BB1_3;
$L__BB1_4:
	cvt.s64.s32 	%rd29, %r45;
	cvt.u64.u32 	%rd30, %r4;
	add.s64 	%rd31, %rd30, %rd29;
	shl.b64 	%rd32, %rd31, 3;
	add.s64 	%rd33, %rd1, %rd32;
	st.local.u64 	[%rd33+-120], %rd70;
	and.b32  	%r15, %r2, 63;
	ld.local.u64 	%rd72, [%rd1+16];
	ld.local.u64 	%rd71, [%rd1+24];
	setp.eq.s32 	%p5, %r15, 0;
	@%p5 bra 	$L__BB1_6;
	shl.b64 	%rd34, %rd71, %r15;
	shr.u64 	%rd35, %rd72, 1;
	xor.b32  	%r24, %r15, 63;
	shr.u64 	%rd36, %rd35, %r24;
	or.b64  	%rd71, %rd34, %rd36;
	ld.local.u64 	%rd37, [%rd1+8];
	shl.b64 	%rd38, %rd72, %r15;
	shr.u64 	%rd39, %rd37, 1;
	shr.u64 	%rd40, %rd39, %r24;
	or.b64  	%rd72, %rd38, %rd40;
$L__BB1_6:
	and.b32  	%r25, %r1, -2147483648;
	shr.u64 	%rd41, %rd71, 62;
	cvt.u32.u64 	%r26, %rd41;
	mov.b64 	{%r27, %r28}, %rd71;
	mov.b64 	{%r29, %r30}, %rd72;
	shf.l.wrap.b32 	%r31, %r30, %r27, 2;
	shf.l.wrap.b32 	%r32, %r27, %r28, 2;
	mov.b64 	%rd42, {%r31, %r32};
	shl.b64 	%rd43, %rd72, 2;
	shr.u64 	%rd44, %rd42, 63;
	cvt.u32.u64 	%r33, %rd44;
	add.s32 	%r34, %r33, %r26;
	setp.eq.s32 	%p6, %r25, 0;
	neg.s32 	%r35, %r34;
	selp.b32 	%r46, %r34, %r35, %p6;
	setp.gt.s64 	%p7, %rd42, -1;
	mov.b64 	%rd45, 0;
	{
	.reg .u32 %r0, %r1, %r2, %r3, %a0, %a1, %a2, %a3, %b0, %b1, %b2, %b3;
	mov.b64 	{%a0,%a1}, %rd45;
	mov.b64 	{%a2,%a3}, %rd45;
	mov.b64 	{%b0,%b1}, %rd43;
	mov.b64 	{%b2,%b3}, %rd42;
	sub.cc.u32 	%r0, %a0, %b0;
	subc.cc.u32 	%r1, %a1, %b1;
	subc.cc.u32 	%r2, %a2, %b2;
	subc.u32 	%r3, %a3, %b3;
	mov.b64 	%rd46, {%r0,%r1};
	mov.b64 	%rd47, {%r2,%r3};
	}
	xor.b32  	%r36, %r25, -2147483648;
	selp.b64 	%rd73, %rd42, %rd47, %p7;
	selp.b64 	%rd14, %rd43, %rd46, %p7;
	selp.b32 	%r17, %r25, %r36, %p7;
	clz.b64 	%r37, %rd73;
	cvt.u64.u32 	%rd15, %r37;
	setp.eq.s32 	%p8, %r37, 0;
	@%p8 bra 	$L__BB1_8;
	cvt.u32.u64 	%r38, %rd15;
	and.b32  	%r39, %r38, 63;
	shl.b64 	%rd48, %rd73, %r39;
	shr.u64 	%rd49, %rd14, 1;
	not.b32 	%r40, %r38;
	and.b32  	%r41, %r40, 63;
	shr.u64 	%rd50, %rd49, %r41;
	or.b64  	%rd73, %rd48, %rd50;
$L__BB1_8:
	mov.b64 	%rd51, -3958705157555305931;
	{
	.reg .u32 %r0, %r1, %r2, %r3, %alo, %ahi, %blo, %bhi;
	mov.b64 	{%alo,%ahi}, %rd73;
	mov.b64 	{%blo,%bhi}, %rd51;
	mul.lo.u32 	%r0, %alo, %blo;
	mul.hi.u32 	%r1, %alo, %blo;
	mad.lo.cc.u32 	%r1, %alo, %bhi, %r1;
	madc.hi.u32 	%r2, %alo, %bhi, 0;
	mad.lo.cc.u32 	%r1, %ahi, %blo, %r1;
	madc.hi.cc.u32 	%r2, %ahi, %blo, %r2;
	madc.hi.u32 	%r3, %ahi, %bhi, 0;
	mad.lo.cc.u32 	%r2, %ahi, %bhi, %r2;
	addc.u32 	%r3, %r3, 0;
	mov.b64 	%rd52, {%r0,%r1};
	mov.b64 	%rd53, {%r2,%r3};
	}
	setp.gt.s64 	%p9, %rd53, 0;
	{
	.reg .u32 %r0, %r1, %r2, %r3, %a0, %a1, %a2, %a3, %b0, %b1, %b2, %b3;
	mov.b64 	{%a0,%a1}, %rd52;
	mov.b64 	{%a2,%a3}, %rd53;
	mov.b64 	{%b0,%b1}, %rd52;
	mov.b64 	{%b2,%b3}, %rd53;
	add.cc.u32 	%r0, %a0, %b0;
	addc.cc.u32 	%r1, %a1, %b1;
	addc.cc.u32 	%r2, %a2, %b2;
	addc.u32 	%r3, %a3, %b3;
	mov.b64 	%rd54, {%r0,%r1};
	mov.b64 	%rd55, {%r2,%r3};
	}
	selp.b64 	%rd56, %rd55, %rd53, %p9;
	selp.s64 	%rd57, -1, 0, %p9;
	sub.s64 	%rd58, %rd57, %rd15;
	cvt.u64.u32 	%rd59, %r17;
	shl.b64 	%rd60, %rd59, 32;
	add.s64 	%rd61, %rd56, 1;
	shr.u64 	%rd62, %rd61, 10;
	add.s64 	%rd63, %rd62, 1;
	shr.u64 	%rd64, %rd63, 1;
	shl.b64 	%rd65, %rd58, 52;
	add.s64 	%rd66, %rd65, %rd64;
	add.s64 	%rd67, %rd66, 4602678819172646912;
	or.b64  	%rd68, %rd67, %rd60;
	mov.b64 	%fd4, %rd68;
$L__BB1_9:
	st.param.f64 	[func_retval0], %fd4;
	st.param.b32 	[func_retval0+8], %r46;
	ret;

}


// ===== COMPILED SASS (sm_100) =====

	.target	sm_100

	.elftype	@"ET_EXEC"


//--------------------- .note.nv.tkinfo           --------------------------
	.section	.note.nv.tkinfo,"",@"SHT_NOTE"
	.sectionflags	@"SHF_NOTE_NV_TKINFO"
	.tkinfo
        /*0018*/ 	.word	0x00000002
        /*0030*/ 	.string	""
        /*0030*/ 	.string	"ptxas"
        /*0030*/ 	.string	"Cuda compilation tools, release 13.0, V13.0.88"
        /*0030*/ 	.string	"Build cuda_13.0.r13.0/compiler.36424714_0"
        /*0030*/ 	.string	"-arch sm_100 -m 64 "



//--------------------- .note.nv.cuinfo           --------------------------
	.section	.note.nv.cuinfo,"",@"SHT_NOTE"
	.sectionflags	@"SHF_NOTE_NV_CUINFO"
        /*0018*/ 	.short	0x0002
        /*001a*/ 	.short	0x0064
        /*001c*/ 	.short	0x0082
	.zero		2


//--------------------- .nv.info                  --------------------------
	.section	.nv.info,"",@"SHT_CUDA_INFO"
	.align	4


	//----- nvinfo : EIATTR_REGCOUNT
	.align		4
        /*0000*/ 	.byte	0x04, 0x2f
        /*0002*/ 	.short	(.L_3 - .L_2)
	.align		4
.L_2:
        /*0004*/ 	.word	index@(_Z27normal_cosine_function1_256PdS_)
        /*0008*/ 	.word	0x00000026


	//----- nvinfo : EIATTR_FRAME_SIZE
	.align		4
.L_3:
        /*000c*/ 	.byte	0x04, 0x11
        /*000e*/ 	.short	(.L_5 - .L_4)
	.align		4
.L_4:
        /*0010*/ 	.word	index@($_Z27normal_cosine_function1_256PdS_$__internal_trig_reduction_slowpathd)
        /*0014*/ 	.word	0x00000028


	//----- nvinfo : EIATTR_FRAME_SIZE
	.align		4
.L_5:
        /*0018*/ 	.byte	0x04, 0x11
        /*001a*/ 	.short	(.L_7 - .L_6)
	.align		4
.L_6:
        /*001c*/ 	.word	index@($__internal_0_$__cuda_sm20_div_u16)
        /*0020*/ 	.word	0x00000028


	//----- nvinfo : EIATTR_FRAME_SIZE
	.align		4
.L_7:
        /*0024*/ 	.byte	0x04, 0x11
        /*0026*/ 	.short	(.L_9 - .L_8)
	.align		4
.L_8:
        /*0028*/ 	.word	index@(_Z27normal_cosine_function1_256PdS_)
        /*002c*/ 	.word	0x00000028


	//----- nvinfo : EIATTR_MIN_STACK_SIZE
	.align		4
.L_9:
        /*0030*/ 	.byte	0x04, 0x12
        /*0032*/ 	.short	(.L_11 - .L_10)
	.align		4
.L_10:
        /*0034*/ 	.word	index@(_Z27normal_cosine_function1_256PdS_)
        /*0038*/ 	.word	0x00000028
.L_11:


//--------------------- .nv.compat                --------------------------
	.section	.nv.compat,"",@"SHT_CUDA_COMPAT_INFO"
	.align	4
        /*0000*/ 	.byte	0x02, 0x09, 0x00, 0x00, 0x02, 0x02, 0x01, 0x00, 0x02, 0x05, 0x05, 0x00, 0x03, 0x07, 0x01, 0x01
        /*0010*/ 	.byte	0x02, 0x03, 0x00, 0x00, 0x02, 0x06, 0x01, 0x00, 0x04, 0x0b, 0x08, 0x00, 0x01, 0x00, 0x00, 0x00
        /*0020*/ 	.byte	0x00, 0x00, 0x00, 0x00


//--------------------- .nv.info._Z27normal_cosine_function1_256PdS_ --------------------------
	.section	.nv.info._Z27normal_cosine_function1_256PdS_,"",@"SHT_CUDA_INFO"
	.sectionflags	@""
	.align	4


	//----- nvinfo : EIATTR_CUDA_API_VERSION
	.align		4
        /*0000*/ 	.byte	0x04, 0x37
        /*0002*/ 	.short	(.L_13 - .L_12)
.L_12:
        /*0004*/ 	.word	0x00000082


	//----- nvinfo : EIATTR_KPARAM_INFO
	.align		4
.L_13:
        /*0008*/ 	.byte	0x04, 0x17
        /*000a*/ 	.short	(.L_15 - .L_14)
.L_14:
        /*000c*/ 	.word	0x00000000
        /*0010*/ 	.short	0x0001
        /*0012*/ 	.short	0x0008
        /*0014*/ 	.byte	0x00, 0xf5, 0x21, 0x00


	//----- nvinfo : EIATTR_KPARAM_INFO
	.align		4
.L_15:
        /*0018*/ 	.byte	0x04, 0x17
        /*001a*/ 	.short	(.L_17 - .L_16)
.L_16:
        /*001c*/ 	.word	0x00000000
        /*0020*/ 	.short	0x0000
        /*0022*/ 	.short	0x0000
        /*0024*/ 	.byte	0x00, 0xf5, 0x21, 0x00


	//----- nvinfo : EIATTR_SPARSE_MMA_MASK
	.align		4
.L_17:
        /*0028*/ 	.byte	0x03, 0x50
        /*002a*/ 	.short	0x0000


	//----- nvinfo : EIATTR_MAXREG_COUNT
	.align		4
        /*002c*/ 	.byte	0x03, 0x1b
        /*002e*/ 	.short	0x00ff


	//----- nvinfo : EIATTR_MERCURY_ISA_VERSION
	.align		4
        /*0030*/ 	.byte	0x03, 0x5f
        /*0032*/ 	.short	0x0101


	//----- nvinfo : EIATTR_VRC_CTA_INIT_COUNT
	.align		4
        /*0034*/ 	.byte	0x02, 0x4a
	.zero		1
	.zero		1


	//----- nvinfo : EIATTR_EXIT_INSTR_OFFSETS
	.align		4
        /*0038*/ 	.byte	0x04, 0x1c
        /*003a*/ 	.short	(.L_19 - .L_18)


	//   ....[0]....
.L_18:
        /*003c*/ 	.word	0x00000e30


	//----- nvinfo : EIATTR_CRS_STACK_SIZE
	.align		4
.L_19:
        /*0040*/ 	.byte	0x04, 0x1e
        /*0042*/ 	.short	(.L_21 - .L_20)
.L_20:
        /*0044*/ 	.word	0x00000000


	//----- nvinfo : EIATTR_CBANK_PARAM_SIZE
	.align		4
.L_21:
        /*0048*/ 	.byte	0x03, 0x19
        /*004a*/ 	.short	0x0010


	//----- nvinfo : EIATTR_PARAM_CBANK
	.align		4
        /*004c*/ 	.byte	0x04, 0x0a
        /*004e*/ 	.short	(.L_23 - .L_22)
	.align		4
.L_22:
        /*0050*/ 	.word	index@(.nv.constant0._Z27normal_cosine_function1_256PdS_)
        /*0054*/ 	.short	0x0380
        /*0056*/ 	.short	0x0010


	//----- nvinfo : EIATTR_SW_WAR
	.align		4
.L_23:
        /*0058*/ 	.byte	0x04, 0x36
        /*005a*/ 	.short	(.L_25 - .L_24)
.L_24:
        /*005c*/ 	.word	0x00000008
.L_25:


//--------------------- .nv.callgraph             --------------------------
	.section	.nv.callgraph,"",@"SHT_CUDA_CALLGRAPH"
	.align	4
	.sectionentsize	8
	.align		4
        /*0000*/ 	.word	0x00000000
	.align		4
        /*0004*/ 	.word	0xffffffff
	.align		4
        /*0008*/ 	.word	0x00000000
	.align		4
        /*000c*/ 	.word	0xfffffffe
	.align		4
        /*0010*/ 	.word	0x00000000
	.align		4
        /*0014*/ 	.word	0xfffffffd
	.align		4
        /*0018*/ 	.word	0x00000000
	.align		4
        /*001c*/ 	.word	0xfffffffc


//--------------------- .nv.constant4             --------------------------
	.section	.nv.constant4,"a",@progbits
	.align	8
	.align		8
.nv.constant4:
        /*0000*/ 	.dword	__cudart_i2opi_d
	.align		8
        /*0008*/ 	.dword	__cudart_sin_cos_coeffs


//--------------------- .text._Z27normal_cosine_function1_256PdS_ --------------------------
	.section	.text._Z27normal_cosine_function1_256PdS_,"ax",@progbits
	.align	128
        .global         _Z27normal_cosine_function1_256PdS_
        .type           _Z27normal_cosine_function1_256PdS_,@function
        .size           _Z27normal_cosine_function1_256PdS_,(.L_x_26 - _Z27normal_cosine_function1_256PdS_)
        .other          _Z27normal_cosine_function1_256PdS_,@"STO_CUDA_ENTRY STV_DEFAULT"
_Z27normal_cosine_function1_256PdS_:
.text._Z27normal_cosine_function1_256PdS_:
[----:B------:R-:W0:Y:S01]  /*0000*/  LDC R1, c[0x0][0x37c] ;  /* 0x0000df00ff017b82 */ /* 0x000e220000000800 */
[----:B------:R-:W1:Y:S07]  /*0010*/  S2R R0, SR_TID.X ;  /* 0x0000000000007919 */ /* 0x000e6e0000002100 */
[----:B------:R-:W2:Y:S01]  /*0020*/  LDC R25, c[0x0][0x360] ;  /* 0x0000d800ff197b82 */ /* 0x000ea20000000800 */
[----:B0-----:R-:W-:Y:S01]  /*0030*/  VIADD R1, R1, 0xffffffd8 ;  /* 0xffffffd801017836 */ /* 0x001fe20000000000 */
[----:B------:R-:W-:-:S02]  /*0040*/  MOV R8, 0xc0 ;  /* 0x000000c000087802 */ /* 0x000fc40000000f00 */
[----:B--2---:R-:W-:Y:S01]  /*0050*/  LOP3.LUT R4, R25, 0xffff, RZ, 0xc0, !PT ;  /* 0x0000ffff19047812 */ /* 0x004fe200078ec0ff */
[----:B-1----:R-:W-:-:S04]  /*0060*/  IMAD.IADD R2, R0, 0x1, R25 ;  /* 0x0000000100027824 */ /* 0x002fc800078e0219 */
[----:B------:R-:W-:-:S05]  /*0070*/  IMAD.MOV R3, RZ, RZ, -R2 ;  /* 0x000000ffff037224 */ /* 0x000fca00078e0a02 */
[----:B------:R-:W-:-:S05]  /*0080*/  PRMT R3, R3, 0x7710, RZ ;  /* 0x0000771003037816 */ /* 0x000fca00000000ff */
[----:B------:R-:W-:-:S05]  /*0090*/  VIADD R3, R3, 0xe10 ;  /* 0x00000e1003037836 */ /* 0x000fca0000000000 */
[----:B------:R-:W-:-:S07]  /*00a0*/  LOP3.LUT R3, R3, 0xffff, RZ, 0xc0, !PT ;  /* 0x0000ffff03037812 */ /* 0x000fce00078ec0ff */
[----:B------:R-:W-:Y:S05]  /*00b0*/  CALL.REL.NOINC `($__internal_0_$__cuda_sm20_div_u16) ;  /* 0x0000000c00607944 */ /* 0x000fea0003c00000 */
[----:B------:R-:W-:Y:S01]  /*00c0*/  LOP3.LUT R3, R6, 0x1, RZ, 0xc0, !PT ;  /* 0x0000000106037812 */ /* 0x000fe200078ec0ff */
[----:B------:R-:W0:Y:S01]  /*00d0*/  LDCU.64 UR4, c[0x0][0x358] ;  /* 0x00006b00ff0477ac */ /* 0x000e220008000a00 */
[----:B------:R-:W-:Y:S02]  /*00e0*/  BSSY.RECONVERGENT B0, `(.L_x_0) ;  /* 0x0000047000007945 */ /* 0x000fe40003800200 */
[----:B------:R-:W-:-:S13]  /*00f0*/  ISETP.NE.U32.AND P0, PT, R3, 0x1, PT ;  /* 0x000000010300780c */ /* 0x000fda0003f05070 */
[----:B------:R-:W-:Y:S05]  /*0100*/  @P0 BRA `(.L_x_1) ;  /* 0x0000000400100947 */ /* 0x000fea0003800000 */
[----:B------:R-:W1:Y:S02]  /*0110*/  LDC.64 R4, c[0x0][0x388] ;  /* 0x0000e200ff047b82 */ /* 0x000e640000000a00 */
[----:B-1----:R-:W-:-:S05]  /*0120*/  IMAD.WIDE.U32 R4, R0, 0x8, R4 ;  /* 0x0000000800047825 */ /* 0x002fca00078e0004 */
[----:B0-----:R-:W2:Y:S01]  /*0130*/  LDG.E.64 R12, desc[UR4][R4.64] ;  /* 0x00000004040c7981 */ /* 0x001ea2000c1e1b00 */
[----:B------:R-:W-:Y:S01]  /*0140*/  BSSY.RECONVERGENT B1, `(.L_x_2) ;  /* 0x000001f000017945 */ /* 0x000fe20003800200 */
[----:B--2---:R-:W-:-:S14]  /*0150*/  DSETP.NEU.AND P0, PT, |R12|, +INF , PT ;  /* 0x7ff000000c00742a */ /* 0x004fdc0003f0d200 */
[----:B------:R-:W-:Y:S05]  /*0160*/  @!P0 BRA `(.L_x_3) ;  /* 0x0000000000688947 */ /* 0x000fea0003800000 */
[----:B------:R-:W-:Y:S01]  /*0170*/  UMOV UR6, 0x6dc9c883 ;  /* 0x6dc9c88300067882 */ /* 0x000fe20000000000 */
[----:B------:R-:W-:Y:S01]  /*0180*/  UMOV UR7, 0x3fe45f30 ;  /* 0x3fe45f3000077882 */ /* 0x000fe20000000000 */
[C---:B------:R-:W-:Y:S01]  /*0190*/  DSETP.GE.AND P0, PT, |R12|.reuse, 2.14748364800000000000e+09, PT ;  /* 0x41e000000c00742a */ /* 0x040fe20003f06200 */
[----:B------:R-:W-:Y:S01]  /*01a0*/  BSSY.RECONVERGENT B2, `(.L_x_4) ;  /* 0x0000014000027945 */ /* 0x000fe20003800200 */
[----:B------:R-:W-:Y:S01]  /*01b0*/  DMUL R4, R12, UR6 ;  /* 0x000000060c047c28 */ /* 0x000fe20008000000 */
[----:B------:R-:W-:Y:S01]  /*01c0*/  UMOV UR6, 0x54442d18 ;  /* 0x54442d1800067882 */ /* 0x000fe20000000000 */
[----:B------:R-:W-:-:S04]  /*01d0*/  UMOV UR7, 0x3ff921fb ;  /* 0x3ff921fb00077882 */ /* 0x000fc80000000000 */
[----:B------:R-:W0:Y:S08]  /*01e0*/  F2I.F64 R3, R4 ;  /* 0x0000000400037311 */ /* 0x000e300000301100 */
[----:B0-----:R-:W0:Y:S02]  /*01f0*/  I2F.F64 R16, R3 ;  /* 0x0000000300107312 */ /* 0x001e240000201c00 */
[----:B0-----:R-:W-:Y:S01]  /*0200*/  DFMA R6, R16, -UR6, R12 ;  /* 0x8000000610067c2b */ /* 0x001fe2000800000c */
[----:B------:R-:W-:Y:S01]  /*0210*/  UMOV UR6, 0x33145c00 ;  /* 0x33145c0000067882 */ /* 0x000fe20000000000 */
[----:B------:R-:W-:-:S06]  /*0220*/  UMOV UR7, 0x3c91a626 ;  /* 0x3c91a62600077882 */ /* 0x000fcc0000000000 */
[----:B------:R-:W-:Y:S01]  /*0230*/  DFMA R6, R16, -UR6, R6 ;  /* 0x8000000610067c2b */ /* 0x000fe20008000006 */
[----:B------:R-:W-:Y:S01]  /*0240*/  UMOV UR6, 0x252049c0 ;  /* 0x252049c000067882 */ /* 0x000fe20000000000 */
[----:B------:R-:W-:-:S06]  /*0250*/  UMOV UR7, 0x397b839a ;  /* 0x397b839a00077882 */ /* 0x000fcc0000000000 */
[----:B------:R-:W-:Y:S01]  /*0260*/  DFMA R16, R16, -UR6, R6 ;  /* 0x8000000610107c2b */ /* 0x000fe20008000006 */
[----:B------:R-:W-:Y:S10]  /*0270*/  @!P0 BRA `(.L_x_5) ;  /* 0x0000000000188947 */ /* 0x000ff40003800000 */
[----:B------:R-:W-:Y:S01]  /*0280*/  IMAD.MOV.U32 R16, RZ, RZ, R12 ;  /* 0x000000ffff107224 */ /* 0x000fe200078e000c */
[----:B------:R-:W-:-:S07]  /*0290*/  MOV R12, 0x2b0 ;  /* 0x000002b0000c7802 */ /* 0x000fce0000000f00 */
[----:B------:R-:W-:Y:S05]  /*02a0*/  CALL.REL.NOINC `($_Z27normal_cosine_function1_256PdS_$__internal_trig_reduction_slowpathd) ;  /* 0x0000000c00307944 */ /* 0x000fea0003c00000 */
[----:B------:R-:W-:Y:S02]  /*02b0*/  IMAD.MOV.U32 R3, RZ, RZ, R15 ;  /* 0x000000ffff037224 */ /* 0x000fe400078e000f */
[----:B------:R-:W-:Y:S02]  /*02c0*/  IMAD.MOV.U32 R16, RZ, RZ, R26 ;  /* 0x000000ffff107224 */ /* 0x000fe400078e001a */
[----:B------:R-:W-:-:S07]  /*02d0*/  IMAD.MOV.U32 R17, RZ, RZ, R27 ;  /* 0x000000ffff117224 */ /* 0x000fce00078e001b */
.L_x_5:
[----:B------:R-:W-:Y:S05]  /*02e0*/  BSYNC.RECONVERGENT B2 ;  /* 0x0000000000027941 */ /* 0x000fea0003800200 */
.L_x_4:
[----:B------:R-:W-:Y:S01]  /*02f0*/  VIADD R3, R3, 0x1 ;  /* 0x0000000103037836 */ /* 0x000fe20000000000 */
[----:B------:R-:W-:Y:S06]  /*0300*/  BRA `(.L_x_6) ;  /* 0x0000000000087947 */ /* 0x000fec0003800000 */
.L_x_3:
[----:B------:R-:W-:Y:S01]  /*0310*/  DMUL R16, RZ, R12 ;  /* 0x0000000cff107228 */ /* 0x000fe20000000000 */
[----:B------:R-:W-:-:S10]  /*0320*/  IMAD.MOV.U32 R3, RZ, RZ, 0x1 ;  /* 0x00000001ff037424 */ /* 0x000fd400078e00ff */
.L_x_6:
[----:B------:R-:W-:Y:S05]  /*0330*/  BSYNC.RECONVERGENT B1 ;  /* 0x0000000000017941 */ /* 0x000fea0003800200 */
.L_x_2:
[----:B------:R-:W0:Y:S01]  /*0340*/  LDCU.64 UR6, c[0x4][0x8] ;  /* 0x01000100ff0677ac */ /* 0x000e220008000a00 */
[----:B------:R-:W-:-:S05]  /*0350*/  IMAD.SHL.U32 R4, R3, 0x40, RZ ;  /* 0x0000004003047824 */ /* 0x000fca00078e00ff */
[----:B------:R-:W-:-:S04]  /*0360*/  LOP3.LUT R4, R4, 0x40, RZ, 0xc0, !PT ;  /* 0x0000004004047812 */ /* 0x000fc800078ec0ff */
[----:B0-----:R-:W-:-:S05]  /*0370*/  IADD3 R20, P0, PT, R4, UR6, RZ ;  /* 0x0000000604147c10 */ /* 0x001fca000ff1e0ff */
[----:B------:R-:W-:-:S05]  /*0380*/  IMAD.X R21, RZ, RZ, UR7, P0 ;  /* 0x00000007ff157e24 */ /* 0x000fca00080e06ff */
[----:B------:R-:W2:Y:S04]  /*0390*/  LDG.E.128.CONSTANT R4, desc[UR4][R20.64] ;  /* 0x0000000414047981 */ /* 0x000ea8000c1e9d00 */
[----:B------:R-:W3:Y:S04]  /*03a0*/  LDG.E.128.CONSTANT R8, desc[UR4][R20.64+0x10] ;  /* 0x0000100414087981 */ /* 0x000ee8000c1e9d00 */
[----:B------:R-:W4:Y:S01]  /*03b0*/  LDG.E.128.CONSTANT R12, desc[UR4][R20.64+0x20] ;  /* 0x00002004140c7981 */ /* 0x000f22000c1e9d00 */
[----:B------:R-:W-:Y:S01]  /*03c0*/  LOP3.LUT R18, R3, 0x1, RZ, 0xc0, !PT ;  /* 0x0000000103127812 */ /* 0x000fe200078ec0ff */
[----:B------:R-:W-:-:S02]  /*03d0*/  IMAD.MOV.U32 R22, RZ, RZ, 0x20fd8164 ;  /* 0x20fd8164ff167424 */ /* 0x000fc400078e00ff */
[----:B------:R-:W-:Y:S01]  /*03e0*/  IMAD.MOV.U32 R23, RZ, RZ, 0x3da8ff83 ;  /* 0x3da8ff83ff177424 */ /* 0x000fe200078e00ff */
[----:B------:R-:W-:Y:S01]  /*03f0*/  ISETP.NE.U32.AND P0, PT, R18, 0x1, PT ;  /* 0x000000011200780c */ /* 0x000fe20003f05070 */
[----:B------:R-:W-:-:S03]  /*0400*/  DMUL R18, R16, R16 ;  /* 0x0000001010127228 */ /* 0x000fc60000000000 */
[----:B------:R-:W-:Y:S02]  /*0410*/  FSEL R22, R22, -8.06006814911005101289e+34, !P0 ;  /* 0xf9785eba16167808 */ /* 0x000fe40004000000 */
[----:B------:R-:W-:-:S06]  /*0420*/  FSEL R23, -R23, 0.11223486810922622681, !P0 ;  /* 0x3de5db6517177808 */ /* 0x000fcc0004000100 */
[----:B--2---:R-:W-:-:S08]  /*0430*/  DFMA R4, R18, R22, R4 ;  /* 0x000000161204722b */ /* 0x004fd00000000004 */
[----:B------:R-:W-:-:S08]  /*0440*/  DFMA R4, R18, R4, R6 ;  /* 0x000000041204722b */ /* 0x000fd00000000006 */
[C---:B---3--:R-:W-:Y:S01]  /*0450*/  DFMA R4, R18.reuse, R4, R8 ;  /* 0x000000041204722b */ /* 0x048fe20000000008 */
[----:B------:R-:W0:Y:S07]  /*0460*/  LDC.64 R8, c[0x0][0x380] ;  /* 0x0000e000ff087b82 */ /* 0x000e2e0000000a00 */
[----:B------:R-:W-:-:S08]  /*0470*/  DFMA R4, R18, R4, R10 ;  /* 0x000000041204722b */ /* 0x000fd0000000000a */
[----:B----4-:R-:W-:-:S08]  /*0480*/  DFMA R4, R18, R4, R12 ;  /* 0x000000041204722b */ /* 0x010fd0000000000c */
[----:B------:R-:W-:-:S08]  /*0490*/  DFMA R4, R18, R4, R14 ;  /* 0x000000041204722b */ /* 0x000fd0000000000e */
[----:B------:R-:W-:Y:S02]  /*04a0*/  DFMA R16, R4, R16, R16 ;  /* 0x000000100410722b */ /* 0x000fe40000000010 */
[----:B------:R-:W-:-:S10]  /*04b0*/  DFMA R4, R18, R4, 1 ;  /* 0x3ff000001204742b */ /* 0x000fd40000000004 */
[----:B------:R-:W-:Y:S02]  /*04c0*/  FSEL R6, R4, R16, !P0 ;  /* 0x0000001004067208 */ /* 0x000fe40004000000 */
[----:B------:R-:W-:Y:S02]  /*04d0*/  FSEL R7, R5, R17, !P0 ;  /* 0x0000001105077208 */ /* 0x000fe40004000000 */
[----:B------:R-:W-:-:S04]  /*04e0*/  LOP3.LUT P0, RZ, R3, 0x2, RZ, 0xc0, !PT ;  /* 0x0000000203ff7812 */ /* 0x000fc8000780c0ff */
[----:B------:R-:W-:-:S10]  /*04f0*/  DADD R4, RZ, -R6 ;  /* 0x00000000ff047229 */ /* 0x000fd40000000806 */
[----:B------:R-:W-:Y:S02]  /*0500*/  FSEL R6, R6, R4, !P0 ;  /* 0x0000000406067208 */ /* 0x000fe40004000000 */
[----:B------:R-:W-:Y:S01]  /*0510*/  FSEL R7, R7, R5, !P0 ;  /* 0x0000000507077208 */ /* 0x000fe20004000000 */
[----:B0-----:R-:W-:-:S04]  /*0520*/  IMAD.WIDE.U32 R4, R0, 0x8, R8 ;  /* 0x0000000800047825 */ /* 0x001fc800078e0008 */
[----:B------:R-:W-:Y:S01]  /*0530*/  IMAD.MOV.U32 R0, RZ, RZ, R2 ;  /* 0x000000ffff007224 */ /* 0x000fe200078e0002 */
[----:B------:R1:W-:Y:S06]  /*0540*/  STG.E.64 desc[UR4][R4.64], R6 ;  /* 0x0000000604007986 */ /* 0x0003ec000c101b04 */
.L_x_1:
[----:B0-----:R-:W-:Y:S05]  /*0550*/  BSYNC.RECONVERGENT B0 ;  /* 0x0000000000007941 */ /* 0x001fea0003800200 */
.L_x_0:
[----:B-1----:R-:W0:Y:S01]  /*0560*/  LDC.64 R6, c[0x0][0x380] ;  /* 0x0000e000ff067b82 */ /* 0x002e220000000a00 */
[C---:B------:R-:W-:Y:S01]  /*0570*/  IMAD.IADD R9, R0.reuse, 0x1, R25 ;  /* 0x0000000100097824 */ /* 0x040fe200078e0219 */
[----:B------:R-:W-:Y:S01]  /*0580*/  CS2R R2, SRZ ;  /* 0x0000000000027805 */ /* 0x000fe2000001ff00 */
[----:B------:R-:W1:Y:S05]  /*0590*/  LDCU.64 UR8, c[0x4][0x8] ;  /* 0x01000100ff0877ac */ /* 0x000e6a0008000a00 */
[----:B------:R-:W2:Y:S01]  /*05a0*/  LDC.64 R10, c[0x0][0x388] ;  /* 0x0000e200ff0a7b82 */ /* 0x000ea20000000a00 */
[----:B0-----:R-:W-:-:S04]  /*05b0*/  IMAD.WIDE.U32 R4, R0, 0x8, R6 ;  /* 0x0000000800047825 */ /* 0x001fc800078e0006 */
[----:B------:R-:W-:-:S04]  /*05c0*/  IMAD.WIDE.U32 R6, R9, 0x8, R6 ;  /* 0x0000000809067825 */ /* 0x000fc800078e0006 */
[----:B--2---:R-:W-:-:S04]  /*05d0*/  IMAD.WIDE.U32 R8, R9, 0x8, R10 ;  /* 0x0000000809087825 */ /* 0x004fc800078e000a */
[----:B-1----:R-:W-:-:S07]  /*05e0*/  IMAD.WIDE.U32 R10, R0, 0x8, R10 ;  /* 0x00000008000a7825 */ /* 0x002fce00078e000a */
.L_x_16:
[----:B0-----:R-:W-:-:S05]  /*05f0*/  IADD3 R12, P0, PT, R10, R2, RZ ;  /* 0x000000020a0c7210 */ /* 0x001fca0007f1e0ff */
[----:B------:R-:W-:-:S05]  /*0600*/  IMAD.X R13, R11, 0x1, R3, P0 ;  /* 0x000000010b0d7824 */ /* 0x000fca00000e0603 */
[----:B------:R-:W2:Y:S01]  /*0610*/  LDG.E.64 R16, desc[UR4][R12.64] ;  /* 0x000000040c107981 */ /* 0x000ea2000c1e1b00 */
[----:B------:R-:W-:Y:S01]  /*0620*/  BSSY.RECONVERGENT B0, `(.L_x_7) ;  /* 0x000001c000007945 */ /* 0x000fe20003800200 */
[----:B--2---:R-:W-:-:S14]  /*0630*/  DSETP.NEU.AND P0, PT, |R16|, +INF , PT ;  /* 0x7ff000001000742a */ /* 0x004fdc0003f0d200 */
[----:B------:R-:W-:Y:S01]  /*0640*/  @!P0 DMUL R26, RZ, R16 ;  /* 0x00000010ff1a8228 */ /* 0x000fe20000000000 */
[----:B------:R-:W-:Y:S01]  /*0650*/  @!P0 IMAD.MOV.U32 R24, RZ, RZ, 0x1 ;  /* 0x00000001ff188424 */ /* 0x000fe200078e00ff */
[----:B------:R-:W-:Y:S09]  /*0660*/  @!P0 BRA `(.L_x_8) ;  /* 0x00000000005c8947 */ /* 0x000ff20003800000 */
[----:B------:R-:W-:Y:S01]  /*0670*/  UMOV UR6, 0x6dc9c883 ;  /* 0x6dc9c88300067882 */ /* 0x000fe20000000000 */
[----:B------:R-:W-:Y:S01]  /*0680*/  UMOV UR7, 0x3fe45f30 ;  /* 0x3fe45f3000077882 */ /* 0x000fe20000000000 */
[C---:B------:R-:W-:Y:S01]  /*0690*/  DSETP.GE.AND P0, PT, |R16|.reuse, 2.14748364800000000000e+09, PT ;  /* 0x41e000001000742a */ /* 0x040fe20003f06200 */
[----:B------:R-:W-:Y:S01]  /*06a0*/  BSSY.RECONVERGENT B1, `(.L_x_9) ;  /* 0x0000012000017945 */ /* 0x000fe20003800200 */
[----:B------:R-:W-:Y:S01]  /*06b0*/  DMUL R12, R16, UR6 ;  /* 0x00000006100c7c28 */ /* 0x000fe20008000000 */
[----:B------:R-:W-:Y:S01]  /*06c0*/  UMOV UR6, 0x54442d18 ;  /* 0x54442d1800067882 */ /* 0x000fe20000000000 */
[----:B------:R-:W-:-:S08]  /*06d0*/  UMOV UR7, 0x3ff921fb ;  /* 0x3ff921fb00077882 */ /* 0x000fd00000000000 */
        /* <DEDUP_REMOVED lines=13> */
[----:B------:R-:W-:-:S07]  /*07b0*/  IMAD.MOV.U32 R12, RZ, RZ, R15 ;  /* 0x000000ffff0c7224 */ /* 0x000fce00078e000f */
.L_x_10:
[----:B------:R-:W-:Y:S05]  /*07c0*/  BSYNC.RECONVERGENT B1 ;  /* 0x0000000000017941 */ /* 0x000fea0003800200 */
.L_x_9:
[----:B------:R-:W-:-:S07]  /*07d0*/  VIADD R24, R12, 0x1 ;  /* 0x000000010c187836 */ /* 0x000fce0000000000 */
.L_x_8:
[----:B------:R-:W-:Y:S05]  /*07e0*/  BSYNC.RECONVERGENT B0 ;  /* 0x0000000000007941 */ /* 0x000fea0003800200 */
.L_x_7:
[----:B------:R-:W-:-:S05]  /*07f0*/  IMAD.SHL.U32 R12, R24, 0x40, RZ ;  /* 0x00000040180c7824 */ /* 0x000fca00078e00ff */
[----:B------:R-:W-:-:S04]  /*0800*/  LOP3.LUT R12, R12, 0x40, RZ, 0xc0, !PT ;  /* 0x000000400c0c7812 */ /* 0x000fc800078ec0ff */
[----:B------:R-:W-:-:S05]  /*0810*/  IADD3 R30, P0, PT, R12, UR8, RZ ;  /* 0x000000080c1e7c10 */ /* 0x000fca000ff1e0ff */
        /* <DEDUP_REMOVED lines=13> */
[----:B---3--:R-:W-:Y:S01]  /*08f0*/  DFMA R12, R28, R12, R16 ;  /* 0x0000000c1c0c722b */ /* 0x008fe20000000010 */
[----:B------:R-:W-:-:S05]  /*0900*/  IADD3 R16, P1, PT, R4, R2, RZ ;  /* 0x0000000204107210 */ /* 0x000fca0007f3e0ff */
[----:B------:R-:W-:Y:S02]  /*0910*/  IMAD.X R17, R5, 0x1, R3, P1 ;  /* 0x0000000105117824 */ /* 0x000fe400008e0603 */
[----:B------:R-:W-:Y:S01]  /*0920*/  DFMA R12, R28, R12, R18 ;  /* 0x0000000c1c0c722b */ /* 0x000fe20000000012 */
[----:B------:R-:W-:-:S05]  /*0930*/  IADD3 R18, P2, PT, R8, R2, RZ ;  /* 0x0000000208127210 */ /* 0x000fca0007f5e0ff */
[----:B------:R-:W-:Y:S02]  /*0940*/  IMAD.X R19, R9, 0x1, R3, P2 ;  /* 0x0000000109137824 */ /* 0x000fe400010e0603 */
        /* <DEDUP_REMOVED lines=9> */
[----:B------:R-:W-:-:S05]  /*09e0*/  FSEL R13, R15, R13, !P0 ;  /* 0x0000000d0f0d7208 */ /* 0x000fca0004000000 */
[----:B------:R0:W-:Y:S04]  /*09f0*/  STG.E.64 desc[UR4][R16.64], R12 ;  /* 0x0000000c10007986 */ /* 0x0001e8000c101b04 */
[----:B------:R-:W2:Y:S01]  /*0a00*/  LDG.E.64 R18, desc[UR4][R18.64] ;  /* 0x0000000412127981 */ /* 0x000ea2000c1e1b00 */
[----:B------:R-:W-:Y:S01]  /*0a10*/  BSSY.RECONVERGENT B0, `(.L_x_11) ;  /* 0x000001e000007945 */ /* 0x000fe20003800200 */
[----:B--2---:R-:W-:-:S14]  /*0a20*/  DSETP.NEU.AND P0, PT, |R18|, +INF , PT ;  /* 0x7ff000001200742a */ /* 0x004fdc0003f0d200 */
[----:B0-----:R-:W-:Y:S05]  /*0a30*/  @!P0 BRA `(.L_x_12) ;  /* 0x0000000000648947 */ /* 0x001fea0003800000 */
        /* <DEDUP_REMOVED lines=18> */
[----:B------:R-:W-:Y:S01]  /*0b60*/  MOV R12, 0xb90 ;  /* 0x00000b90000c7802 */ /* 0x000fe20000000f00 */
[----:B------:R-:W-:-:S07]  /*0b70*/  IMAD.MOV.U32 R13, RZ, RZ, R19 ;  /* 0x000000ffff0d7224 */ /* 0x000fce00078e0013 */
[----:B------:R-:W-:Y:S05]  /*0b80*/  CALL.REL.NOINC `($_Z27normal_cosine_function1_256PdS_$__internal_trig_reduction_slowpathd) ;  /* 0x0000000000f87944 */ /* 0x000fea0003c00000 */
[----:B------:R-:W-:-:S07]  /*0b90*/  IMAD.MOV.U32 R12, RZ, RZ, R15 ;  /* 0x000000ffff0c7224 */ /* 0x000fce00078e000f */
.L_x_14:
[----:B------:R-:W-:Y:S05]  /*0ba0*/  BSYNC.RECONVERGENT B1 ;  /* 0x0000000000017941 */ /* 0x000fea0003800200 */
.L_x_13:
[----:B------:R-:W-:Y:S01]  /*0bb0*/  VIADD R24, R12, 0x1 ;  /* 0x000000010c187836 */ /* 0x000fe20000000000 */
[----:B------:R-:W-:Y:S06]  /*0bc0*/  BRA `(.L_x_15) ;  /* 0x0000000000087947 */ /* 0x000fec0003800000 */
.L_x_12:
[----:B------:R-:W-:Y:S01]  /*0bd0*/  DMUL R26, RZ, R18 ;  /* 0x00000012ff1a7228 */ /* 0x000fe20000000000 */
[----:B------:R-:W-:-:S10]  /*0be0*/  IMAD.MOV.U32 R24, RZ, RZ, 0x1 ;  /* 0x00000001ff187424 */ /* 0x000fd400078e00ff */
.L_x_15:
[----:B------:R-:W-:Y:S05]  /*0bf0*/  BSYNC.RECONVERGENT B0 ;  /* 0x0000000000007941 */ /* 0x000fea0003800200 */
.L_x_11:
        /* <DEDUP_REMOVED lines=8> */
[----:B------:R-:W-:Y:S01]  /*0c80*/  IMAD.MOV.U32 R32, RZ, RZ, 0x20fd8164 ;  /* 0x20fd8164ff207424 */ /* 0x000fe200078e00ff */
[----:B------:R-:W-:Y:S01]  /*0c90*/  IADD3 R0, PT, PT, R25, R0, R25 ;  /* 0x0000000019007210 */ /* 0x000fe20007ffe019 */
        /* <DEDUP_REMOVED lines=9> */
[--C-:B------:R-:W-:Y:S02]  /*0d30*/  IMAD.X R17, R7, 0x1, R3.reuse, P1 ;  /* 0x0000000107117824 */ /* 0x100fe400008e0603 */
[----:B------:R-:W-:Y:S01]  /*0d40*/  DFMA R12, R28, R12, R18 ;  /* 0x0000000c1c0c722b */ /* 0x000fe20000000012 */
[----:B------:R-:W-:-:S07]  /*0d50*/  IMAD.WIDE.U32 R2, R25, 0x10, R2 ;  /* 0x0000001019027825 */ /* 0x000fce00078e0002 */
        /* <DEDUP_REMOVED lines=9> */
[----:B------:R-:W-:Y:S02]  /*0df0*/  FSEL R13, R15, R13, !P0 ;  /* 0x0000000d0f0d7208 */ /* 0x000fe40004000000 */
[----:B------:R-:W-:-:S03]  /*0e00*/  ISETP.GE.U32.AND P0, PT, R0, 0xe11, PT ;  /* 0x00000e110000780c */ /* 0x000fc60003f06070 */
[----:B------:R0:W-:Y:S10]  /*0e10*/  STG.E.64 desc[UR4][R16.64], R12 ;  /* 0x0000000c10007986 */ /* 0x0001f4000c101b04 */
[----:B------:R-:W-:Y:S05]  /*0e20*/  @!P0 BRA `(.L_x_16) ;  /* 0xfffffff400f08947 */ /* 0x000fea000383ffff */
[----:B------:R-:W-:Y:S05]  /*0e30*/  EXIT ;  /* 0x000000000000794d */ /* 0x000fea0003800000 */
        .weak           $__internal_0_$__cuda_sm20_div_u16
        .type           $__internal_0_$__cuda_sm20_div_u16,@function
        .size           $__internal_0_$__cuda_sm20_div_u16,($_Z27normal_cosine_function1_256PdS_$__internal_trig_reduction_slowpathd - $__internal_0_$__cuda_sm20_div_u16)
$__internal_0_$__cuda_sm20_div_u16:
[----:B------:R-:W0:Y:S01]  /*0e40*/  I2F.U16 R5, R4 ;  /* 0x0000000400057306 */ /* 0x000e220000101000 */
[----:B------:R-:W-:Y:S01]  /*0e50*/  IMAD.MOV.U32 R6, RZ, RZ, 0x4b800000 ;  /* 0x4b800000ff067424 */ /* 0x000fe200078e00ff */
[----:B------:R-:W-:Y:S02]  /*0e60*/  I2FP.F32.U32.RZ R3, R3 ;  /* 0x0000000300037245 */ /* 0x000fe4000020d000 */
[C---:B0-----:R-:W-:Y:S02]  /*0e70*/  FSETP.GEU.AND P1, PT, |R5|.reuse, 1.175494350822287508e-38, PT ;  /* 0x008000000500780b */ /* 0x041fe40003f2e200 */
[----:B------:R-:W-:Y:S02]  /*0e80*/  FSETP.GT.AND P0, PT, |R5|, 8.50705917302346158658e+37, PT ;  /* 0x7e8000000500780b */ /* 0x000fe40003f04200 */
[----:B------:R-:W-:-:S04]  /*0e90*/  FSEL R6, R6, 1, !P1 ;  /* 0x3f80000006067808 */ /* 0x000fc80004800000 */
[----:B------:R-:W-:Y:S02]  /*0ea0*/  FSEL R6, R6, 0.25, !P0 ;  /* 0x3e80000006067808 */ /* 0x000fe40004000000 */
[----:B------:R-:W-:Y:S01]  /*0eb0*/  ISETP.NE.U32.AND P0, PT, R4, RZ, PT ;  /* 0x000000ff0400720c */ /* 0x000fe20003f05070 */
[----:B------:R-:W-:Y:S02]  /*0ec0*/  IMAD.MOV.U32 R4, RZ, RZ, R8 ;  /* 0x000000ffff047224 */ /* 0x000fe400078e0008 */
[----:B------:R-:W-:Y:S01]  /*0ed0*/  FMUL R7, R5, R6 ;  /* 0x0000000605077220 */ /* 0x000fe20000400000 */
[----:B------:R-:W-:-:S05]  /*0ee0*/  IMAD.MOV.U32 R5, RZ, RZ, 0x0 ;  /* 0x00000000ff057424 */ /* 0x000fca00078e00ff */
[----:B------:R-:W0:Y:S02]  /*0ef0*/  MUFU.RCP R7, R7 ;  /* 0x0000000700077308 */ /* 0x000e240000001000 */
[----:B0-----:R-:W-:-:S04]  /*0f00*/  FMUL R6, R6, R7 ;  /* 0x0000000706067220 */ /* 0x001fc80000400000 */
[----:B------:R-:W-:-:S04]  /*0f10*/  VIADD R6, R6, 0x2 ;  /* 0x0000000206067836 */ /* 0x000fc80000000000 */
[----:B------:R-:W-:-:S06]  /*0f20*/  FMUL.RZ R3, R3, R6 ;  /* 0x0000000603037220 */ /* 0x000fcc000040c000 */
[----:B------:R-:W0:Y:S02]  /*0f30*/  F2I.U32.TRUNC.NTZ R3, R3 ;  /* 0x0000000300037305 */ /* 0x000e24000020f000 */
[----:B0-----:R-:W-:Y:S01]  /*0f40*/  LOP3.LUT R6, R3, 0xffff, RZ, 0xc0, !PT ;  /* 0x0000ffff03067812 */ /* 0x001fe200078ec0ff */
[----:B------:R-:W-:Y:S01]  /*0f50*/  @!P0 IMAD.MOV.U32 R6, RZ, RZ, -0x1 ;  /* 0xffffffffff068424 */ /* 0x000fe200078e00ff */
[----:B------:R-:W-:Y:S06]  /*0f60*/  RET.REL.NODEC R4 `(_Z27normal_cosine_function1_256PdS_) ;  /* 0xfffffff004247950 */ /* 0x000fec0003c3ffff */
        .type           $_Z27normal_cosine_function1_256PdS_$__internal_trig_reduction_slowpathd,@function
        .size           $_Z27normal_cosine_function1_256PdS_$__internal_trig_reduction_slowpathd,(.L_x_26 - $_Z27normal_cosine_function1_256PdS_$__internal_trig_reduction_slowpathd)
$_Z27normal_cosine_function1_256PdS_$__internal_trig_reduction_slowpathd:
[--C-:B------:R-:W-:Y:S01]  /*0f70*/  SHF.R.U32.HI R14, RZ, 0x14, R13.reuse ;  /* 0x00000014ff0e7819 */ /* 0x100fe2000001160d */
[----:B------:R-:W-:Y:S02]  /*0f80*/  IMAD.MOV.U32 R26, RZ, RZ, R16 ;  /* 0x000000ffff1a7224 */ /* 0x000fe400078e0010 */
[----:B------:R-:W-:Y:S01]  /*0f90*/  IMAD.MOV.U32 R27, RZ, RZ, R13 ;  /* 0x000000ffff1b7224 */ /* 0x000fe200078e000d */
[----:B------:R-:W-:Y:S01]  /*0fa0*/  LOP3.LUT R17, R14, 0x7ff, RZ, 0xc0, !PT ;  /* 0x000007ff0e117812 */ /* 0x000fe200078ec0ff */
[----:B------:R-:W-:-:S03]  /*0fb0*/  IMAD.MOV.U32 R15, RZ, RZ, RZ ;  /* 0x000000ffff0f7224 */ /* 0x000fc600078e00ff */
[----:B------:R-:W-:-:S13]  /*0fc0*/  ISETP.NE.AND P0, PT, R17, 0x7ff, PT ;  /* 0x000007ff1100780c */ /* 0x000fda0003f05270 */
[----:B------:R-:W-:Y:S05]  /*0fd0*/  @!P0 BRA `(.L_x_17) ;  /* 0x0000000800488947 */ /* 0x000fea0003800000 */
[----:B------:R-:W-:Y:S01]  /*0fe0*/  VIADD R16, R17, 0xfffffc00 ;  /* 0xfffffc0011107836 */ /* 0x000fe20000000000 */
[----:B------:R-:W-:Y:S01]  /*0ff0*/  BSSY.RECONVERGENT B3, `(.L_x_18) ;  /* 0x000002f000037945 */ /* 0x000fe20003800200 */
[----:B------:R-:W-:-:S03]  /*1000*/  CS2R R22, SRZ ;  /* 0x0000000000167805 */ /* 0x000fc6000001ff00 */
[----:B------:R-:W-:Y:S02]  /*1010*/  SHF.R.U32.HI R15, RZ, 0x6, R16 ;  /* 0x00000006ff0f7819 */ /* 0x000fe40000011610 */
[----:B------:R-:W-:Y:S02]  /*1020*/  ISETP.GE.U32.AND P0, PT, R16, 0x80, PT ;  /* 0x000000801000780c */ /* 0x000fe40003f06070 */
[C---:B------:R-:W-:Y:S02]  /*1030*/  IADD3 R16, PT, PT, -R15.reuse, 0x13, RZ ;  /* 0x000000130f107810 */ /* 0x040fe40007ffe1ff */
[----:B------:R-:W-:Y:S02]  /*1040*/  IADD3 R29, PT, PT, -R15, 0xf, RZ ;  /* 0x0000000f0f1d7810 */ /* 0x000fe40007ffe1ff */
[----:B------:R-:W-:-:S04]  /*1050*/  SEL R16, R16, 0x12, P0 ;  /* 0x0000001210107807 */ /* 0x000fc80000000000 */
[----:B------:R-:W-:-:S13]  /*1060*/  ISETP.GE.AND P0, PT, R29, R16, PT ;  /* 0x000000101d00720c */ /* 0x000fda0003f06270 */
[----:B------:R-:W-:Y:S05]  /*1070*/  @P0 BRA `(.L_x_19) ;  /* 0x0000000000980947 */ /* 0x000fea0003800000 */
[----:B------:R-:W0:Y:S01]  /*1080*/  LDC.64 R20, c[0x0][0x358] ;  /* 0x0000d600ff147b82 */ /* 0x000e220000000a00 */
[C---:B------:R-:W-:Y:S01]  /*1090*/  SHF.L.U64.HI R17, R26.reuse, 0xb, R27 ;  /* 0x0000000b1a117819 */ /* 0x040fe2000001021b */
[----:B------:R-:W-:Y:S01]  /*10a0*/  BSSY.RECONVERGENT B4, `(.L_x_20) ;  /* 0x0000022000047945 */ /* 0x000fe20003800200 */
[----:B------:R-:W-:Y:S01]  /*10b0*/  IMAD.SHL.U32 R18, R26, 0x800, RZ ;  /* 0x000008001a127824 */ /* 0x000fe200078e00ff */
[----:B------:R-:W-:Y:S01]  /*10c0*/  IADD3 R19, PT, PT, RZ, -R15, -R16 ;  /* 0x8000000fff137210 */ /* 0x000fe20007ffe810 */
[----:B------:R-:W-:Y:S01]  /*10d0*/  IMAD.MOV.U32 R24, RZ, RZ, RZ ;  /* 0x000000ffff187224 */ /* 0x000fe200078e00ff */
[----:B------:R-:W-:Y:S02]  /*10e0*/  CS2R R22, SRZ ;  /* 0x0000000000167805 */ /* 0x000fe4000001ff00 */
[----:B------:R-:W-:-:S07]  /*10f0*/  LOP3.LUT R17, R17, 0x80000000, RZ, 0xfc, !PT ;  /* 0x8000000011117812 */ /* 0x000fce00078efcff */
.L_x_21:
[----:B------:R-:W1:Y:S01]  /*1100*/  LDC.64 R26, c[0x4][RZ] ;  /* 0x01000000ff1a7b82 */ /* 0x000e620000000a00 */
[----:B0-----:R-:W-:Y:S02]  /*1110*/  R2UR UR6, R20 ;  /* 0x00000000140672ca */ /* 0x001fe400000e0000 */
[----:B------:R-:W-:Y:S01]  /*1120*/  R2UR UR7, R21 ;  /* 0x00000000150772ca */ /* 0x000fe200000e0000 */
[----:B-1----:R-:W-:-:S12]  /*1130*/  IMAD.WIDE R26, R29, 0x8, R26 ;  /* 0x000000081d1a7825 */ /* 0x002fd800078e021a */
[----:B------:R-:W2:Y:S01]  /*1140*/  LDG.E.64.CONSTANT R26, desc[UR6][R26.64] ;  /* 0x000000061a1a7981 */ /* 0x000ea2000c1e9b00 */
[----:B------:R-:W-:Y:S02]  /*1150*/  VIADD R19, R19, 0x1 ;  /* 0x0000000113137836 */ /* 0x000fe40000000000 */
[----:B------:R-:W-:Y:S02]  /*1160*/  VIADD R29, R29, 0x1 ;  /* 0x000000011d1d7836 */ /* 0x000fe40000000000 */
[----:B--2---:R-:W-:-:S04]  /*1170*/  IMAD.WIDE.U32 R22, P2, R26, R18, R22 ;  /* 0x000000121a167225 */ /* 0x004fc80007840016 */
[----:B------:R-:W-:Y:S02]  /*1180*/  IMAD R31, R26, R17, RZ ;  /* 0x000000111a1f7224 */ /* 0x000fe400078e02ff */
[CC--:B------:R-:W-:Y:S02]  /*1190*/  IMAD R28, R27.reuse, R18.reuse, RZ ;  /* 0x000000121b1c7224 */ /* 0x0c0fe400078e02ff */
[----:B------:R-:W-:Y:S01]  /*11a0*/  IMAD.HI.U32 R33, R27, R18, RZ ;  /* 0x000000121b217227 */ /* 0x000fe200078e00ff */
[----:B------:R-:W-:-:S03]  /*11b0*/  IADD3 R23, P0, PT, R31, R23, RZ ;  /* 0x000000171f177210 */ /* 0x000fc60007f1e0ff */
[----:B------:R-:W-:Y:S01]  /*11c0*/  IMAD R31, R24, 0x8, R1 ;  /* 0x00000008181f7824 */ /* 0x000fe200078e0201 */
[----:B------:R-:W-:Y:S01]  /*11d0*/  IADD3 R23, P1, PT, R28, R23, RZ ;  /* 0x000000171c177210 */ /* 0x000fe20007f3e0ff */
[----:B------:R-:W-:-:S04]  /*11e0*/  IMAD.HI.U32 R28, R26, R17, RZ ;  /* 0x000000111a1c7227 */ /* 0x000fc800078e00ff */
[----:B------:R-:W-:Y:S01]  /*11f0*/  IMAD.X R26, RZ, RZ, R28, P2 ;  /* 0x000000ffff1a7224 */ /* 0x000fe200010e061c */
[----:B------:R0:W-:Y:S01]  /*1200*/  STL.64 [R31], R22 ;  /* 0x000000161f007387 */ /* 0x0001e20000100a00 */
[----:B------:R-:W-:-:S03]  /*1210*/  IMAD.HI.U32 R28, R27, R17, RZ ;  /* 0x000000111b1c7227 */ /* 0x000fc600078e00ff */
[----:B------:R-:W-:Y:S01]  /*1220*/  IADD3.X R26, P0, PT, R33, R26, RZ, P0, !PT ;  /* 0x0000001a211a7210 */ /* 0x000fe2000071e4ff */
[----:B------:R-:W-:Y:S02]  /*1230*/  IMAD R27, R27, R17, RZ ;  /* 0x000000111b1b7224 */ /* 0x000fe400078e02ff */
[----:B------:R-:W-:-:S03]  /*1240*/  VIADD R24, R24, 0x1 ;  /* 0x0000000118187836 */ /* 0x000fc60000000000 */
[----:B------:R-:W-:Y:S01]  /*1250*/  IADD3.X R27, P1, PT, R27, R26, RZ, P1, !PT ;  /* 0x0000001a1b1b7210 */ /* 0x000fe20000f3e4ff */
[----:B------:R-:W-:Y:S01]  /*1260*/  IMAD.X R26, RZ, RZ, R28, P0 ;  /* 0x000000ffff1a7224 */ /* 0x000fe200000e061c */
[----:B------:R-:W-:-:S03]  /*1270*/  ISETP.NE.AND P0, PT, R19, -0xf, PT ;  /* 0xfffffff11300780c */ /* 0x000fc60003f05270 */
[----:B------:R-:W-:Y:S02]  /*1280*/  IMAD.X R26, RZ, RZ, R26, P1 ;  /* 0x000000ffff1a7224 */ /* 0x000fe400008e061a */
[----:B0-----:R-:W-:Y:S02]  /*1290*/  IMAD.MOV.U32 R22, RZ, RZ, R27 ;  /* 0x000000ffff167224 */ /* 0x001fe400078e001b */
[----:B------:R-:W-:-:S06]  /*12a0*/  IMAD.MOV.U32 R23, RZ, RZ, R26 ;  /* 0x000000ffff177224 */ /* 0x000fcc00078e001a */
[----:B------:R-:W-:Y:S05]  /*12b0*/  @P0 BRA `(.L_x_21) ;  /* 0xfffffffc00900947 */ /* 0x000fea000383ffff */
[----:B------:R-:W-:Y:S05]  /*12c0*/  BSYNC.RECONVERGENT B4 ;  /* 0x0000000000047941 */ /* 0x000fea0003800200 */
.L_x_20:
[----:B------:R-:W-:-:S07]  /*12d0*/  IMAD.MOV.U32 R29, RZ, RZ, R16 ;  /* 0x000000ffff1d7224 */ /* 0x000fce00078e0010 */
.L_x_19:
[----:B------:R-:W-:Y:S05]  /*12e0*/  BSYNC.RECONVERGENT B3 ;  /* 0x0000000000037941 */ /* 0x000fea0003800200 */
.L_x_18:
[----:B------:R-:W-:Y:S01]  /*12f0*/  LOP3.LUT P0, R33, R14, 0x3f, RZ, 0xc0, !PT ;  /* 0x0000003f0e217812 */ /* 0x000fe2000780c0ff */
[----:B------:R-:W-:-:S04]  /*1300*/  IMAD.IADD R14, R15, 0x1, R29 ;  /* 0x000000010f0e7824 */ /* 0x000fc800078e021d */
[----:B------:R-:W-:-:S05]  /*1310*/  IMAD.U32 R35, R14, 0x8, R1 ;  /* 0x000000080e237824 */ /* 0x000fca00078e0001 */
[----:B------:R0:W-:Y:S04]  /*1320*/  STL.64 [R35+-0x78], R22 ;  /* 0xffff881623007387 */ /* 0x0001e80000100a00 */
[----:B------:R-:W2:Y:S04]  /*1330*/  @P0 LDL.64 R20, [R1+0x8] ;  /* 0x0000080001140983 */ /* 0x000ea80000100a00 */
[----:B------:R-:W3:Y:S04]  /*1340*/  LDL.64 R16, [R1+0x10] ;  /* 0x0000100001107983 */ /* 0x000ee80000100a00 */
[----:B------:R-:W4:Y:S01]  /*1350*/  LDL.64 R14, [R1+0x18] ;  /* 0x00001800010e7983 */ /* 0x000f220000100a00 */
[----:B------:R-:W-:Y:S01]  /*1360*/  @P0 LOP3.LUT R18, R33, 0x3f, RZ, 0x3c, !PT ;  /* 0x0000003f21120812 */ /* 0x000fe200078e3cff */
[----:B------:R-:W-:Y:S01]  /*1370*/  BSSY.RECONVERGENT B3, `(.L_x_22) ;  /* 0x0000034000037945 */ /* 0x000fe20003800200 */
[----:B--2---:R-:W-:-:S02]  /*1380*/  @P0 SHF.R.U64 R19, R20, 0x1, R21 ;  /* 0x0000000114130819 */ /* 0x004fc40000001215 */
[----:B------:R-:W-:Y:S02]  /*1390*/  @P0 SHF.R.U32.HI R21, RZ, 0x1, R21 ;  /* 0x00000001ff150819 */ /* 0x000fe40000011615 */
[CC--:B---3--:R-:W-:Y:S02]  /*13a0*/  @P0 SHF.L.U32 R24, R16.reuse, R33.reuse, RZ ;  /* 0x0000002110180219 */ /* 0x0c8fe400000006ff */
[----:B------:R-:W-:Y:S02]  /*13b0*/  @P0 SHF.R.U64 R19, R19, R18, R21 ;  /* 0x0000001213130219 */ /* 0x000fe40000001215 */
[--C-:B------:R-:W-:Y:S02]  /*13c0*/  @P0 SHF.R.U32.HI R31, RZ, 0x1, R17.reuse ;  /* 0x00000001ff1f0819 */ /* 0x100fe40000011611 */
[C-C-:B------:R-:W-:Y:S02]  /*13d0*/  @P0 SHF.R.U64 R29, R16.reuse, 0x1, R17.reuse ;  /* 0x00000001101d0819 */ /* 0x140fe40000001211 */
[----:B------:R-:W-:-:S02]  /*13e0*/  @P0 SHF.L.U64.HI R27, R16, R33, R17 ;  /* 0x00000021101b0219 */ /* 0x000fc40000010211 */
[-C--:B------:R-:W-:Y:S02]  /*13f0*/  @P0 SHF.R.U32.HI R20, RZ, R18.reuse, R21 ;  /* 0x00000012ff140219 */ /* 0x080fe40000011615 */
[----:B------:R-:W-:Y:S02]  /*1400*/  @P0 LOP3.LUT R16, R24, R19, RZ, 0xfc, !PT ;  /* 0x0000001318100212 */ /* 0x000fe400078efcff */
[CC--:B----4-:R-:W-:Y:S02]  /*1410*/  @P0 SHF.L.U32 R21, R14.reuse, R33.reuse, RZ ;  /* 0x000000210e150219 */ /* 0x0d0fe400000006ff */
[----:B0-----:R-:W-:Y:S02]  /*1420*/  @P0 SHF.R.U64 R22, R29, R18, R31 ;  /* 0x000000121d160219 */ /* 0x001fe4000000121f */
[----:B------:R-:W-:Y:S02]  /*1430*/  @P0 LOP3.LUT R17, R27, R20, RZ, 0xfc, !PT ;  /* 0x000000141b110212 */ /* 0x000fe400078efcff */
[----:B------:R-:W-:-:S02]  /*1440*/  @P0 SHF.L.U64.HI R20, R14, R33, R15 ;  /* 0x000000210e140219 */ /* 0x000fc4000001020f */
[----:B------:R-:W-:Y:S01]  /*1450*/  @P0 SHF.R.U32.HI R31, RZ, R18, R31 ;  /* 0x00000012ff1f0219 */ /* 0x000fe2000001161f */
[C---:B------:R-:W-:Y:S01]  /*1460*/  IMAD.SHL.U32 R18, R16.reuse, 0x4, RZ ;  /* 0x0000000410127824 */ /* 0x040fe200078e00ff */
[----:B------:R-:W-:Y:S02]  /*1470*/  @P0 LOP3.LUT R14, R21, R22, RZ, 0xfc, !PT ;  /* 0x00000016150e0212 */ /* 0x000fe400078efcff */
[----:B------:R-:W-:Y:S02]  /*1480*/  SHF.L.U64.HI R22, R16, 0x2, R17 ;  /* 0x0000000210167819 */ /* 0x000fe40000010211 */
[----:B------:R-:W-:Y:S02]  /*1490*/  SHF.L.W.U32.HI R16, R17, 0x2, R14 ;  /* 0x0000000211107819 */ /* 0x000fe40000010e0e */
[----:B------:R-:W-:Y:S02]  /*14a0*/  @P0 LOP3.LUT R15, R20, R31, RZ, 0xfc, !PT ;  /* 0x0000001f140f0212 */ /* 0x000fe400078efcff */
[----:B------:R-:W-:-:S02]  /*14b0*/  IADD3 RZ, P0, PT, RZ, -R18, RZ ;  /* 0x80000012ffff7210 */ /* 0x000fc40007f1e0ff */
[----:B------:R-:W-:Y:S02]  /*14c0*/  LOP3.LUT R17, RZ, R22, RZ, 0x33, !PT ;  /* 0x00000016ff117212 */ /* 0x000fe400078e33ff */
[----:B------:R-:W-:Y:S02]  /*14d0*/  SHF.L.W.U32.HI R14, R14, 0x2, R15 ;  /* 0x000000020e0e7819 */ /* 0x000fe40000010e0f */
[----:B------:R-:W-:Y:S02]  /*14e0*/  LOP3.LUT R20, RZ, R16, RZ, 0x33, !PT ;  /* 0x00000010ff147212 */ /* 0x000fe400078e33ff */
[----:B------:R-:W-:Y:S02]  /*14f0*/  IADD3.X R19, P0, PT, RZ, R17, RZ, P0, !PT ;  /* 0x00000011ff137210 */ /* 0x000fe4000071e4ff */
[----:B------:R-:W-:Y:S02]  /*1500*/  LOP3.LUT R17, RZ, R14, RZ, 0x33, !PT ;  /* 0x0000000eff117212 */ /* 0x000fe400078e33ff */
[----:B------:R-:W-:-:S02]  /*1510*/  IADD3.X R21, P1, PT, RZ, R20, RZ, P0, !PT ;  /* 0x00000014ff157210 */ /* 0x000fc4000073e4ff */
[----:B------:R-:W-:-:S03]  /*1520*/  ISETP.GT.U32.AND P2, PT, R16, -0x1, PT ;  /* 0xffffffff1000780c */ /* 0x000fc60003f44070 */
[----:B------:R-:W-:Y:S01]  /*1530*/  IMAD.X R17, RZ, RZ, R17, P1 ;  /* 0x000000ffff117224 */ /* 0x000fe200008e0611 */
[----:B------:R-:W-:-:S04]  /*1540*/  ISETP.GT.AND.EX P0, PT, R14, -0x1, PT, P2 ;  /* 0xffffffff0e00780c */ /* 0x000fc80003f04320 */
[----:B------:R-:W-:Y:S02]  /*1550*/  SEL R17, R14, R17, P0 ;  /* 0x000000110e117207 */ /* 0x000fe40000000000 */
[----:B------:R-:W-:Y:S02]  /*1560*/  SEL R23, R16, R21, P0 ;  /* 0x0000001510177207 */ /* 0x000fe40000000000 */
[----:B------:R-:W-:Y:S02]  /*1570*/  ISETP.NE.U32.AND P1, PT, R17, RZ, PT ;  /* 0x000000ff1100720c */ /* 0x000fe40003f25070 */
[----:B------:R-:W-:Y:S02]  /*1580*/  SEL R19, R22, R19, P0 ;  /* 0x0000001316137207 */ /* 0x000fe40000000000 */
[----:B------:R-:W-:Y:S01]  /*1590*/  SEL R20, R23, R17, !P1 ;  /* 0x0000001117147207 */ /* 0x000fe20004800000 */
[----:B------:R-:W-:-:S05]  /*15a0*/  @!P0 IMAD.MOV R18, RZ, RZ, -R18 ;  /* 0x000000ffff128224 */ /* 0x000fca00078e0a12 */
[----:B------:R-:W0:Y:S02]  /*15b0*/  FLO.U32 R20, R20 ;  /* 0x0000001400147300 */ /* 0x000e2400000e0000 */
[C---:B0-----:R-:W-:Y:S02]  /*15c0*/  IADD3 R21, PT, PT, -R20.reuse, 0x1f, RZ ;  /* 0x0000001f14157810 */ /* 0x041fe40007ffe1ff */
[----:B------:R-:W-:-:S03]  /*15d0*/  IADD3 R16, PT, PT, -R20, 0x3f, RZ ;  /* 0x0000003f14107810 */ /* 0x000fc60007ffe1ff */
[----:B------:R-:W-:-:S05]  /*15e0*/  @P1 IMAD.MOV R16, RZ, RZ, R21 ;  /* 0x000000ffff101224 */ /* 0x000fca00078e0215 */
[----:B------:R-:W-:-:S13]  /*15f0*/  ISETP.NE.AND P1, PT, R16, RZ, PT ;  /* 0x000000ff1000720c */ /* 0x000fda0003f25270 */
[----:B------:R-:W-:Y:S05]  /*1600*/  @!P1 BRA `(.L_x_23) ;  /* 0x0000000000289947 */ /* 0x000fea0003800000 */
[--C-:B------:R-:W-:Y:S02]  /*1610*/  SHF.R.U64 R20, R18, 0x1, R19.reuse ;  /* 0x0000000112147819 */ /* 0x100fe40000001213 */
[C---:B------:R-:W-:Y:S02]  /*1620*/  LOP3.LUT R18, R16.reuse, 0x3f, RZ, 0xc0, !PT ;  /* 0x0000003f10127812 */ /* 0x040fe400078ec0ff */
[----:B------:R-:W-:Y:S02]  /*1630*/  SHF.R.U32.HI R22, RZ, 0x1, R19 ;  /* 0x00000001ff167819 */ /* 0x000fe40000011613 */
[----:B------:R-:W-:Y:S02]  /*1640*/  LOP3.LUT R19, R16, 0x3f, RZ, 0xc, !PT ;  /* 0x0000003f10137812 */ /* 0x000fe400078e0cff */
[CC--:B------:R-:W-:Y:S02]  /*1650*/  SHF.L.U64.HI R24, R23.reuse, R18.reuse, R17 ;  /* 0x0000001217187219 */ /* 0x0c0fe40000010211 */
[----:B------:R-:W-:-:S02]  /*1660*/  SHF.L.U32 R18, R23, R18, RZ ;  /* 0x0000001217127219 */ /* 0x000fc400000006ff */
[-CC-:B------:R-:W-:Y:S02]  /*1670*/  SHF.R.U64 R17, R20, R19.reuse, R22.reuse ;  /* 0x0000001314117219 */ /* 0x180fe40000001216 */
[----:B------:R-:W-:Y:S02]  /*1680*/  SHF.R.U32.HI R19, RZ, R19, R22 ;  /* 0x00000013ff137219 */ /* 0x000fe40000011616 */
[----:B------:R-:W-:Y:S02]  /*1690*/  LOP3.LUT R23, R18, R17, RZ, 0xfc, !PT ;  /* 0x0000001112177212 */ /* 0x000fe400078efcff */
[----:B------:R-:W-:-:S07]  /*16a0*/  LOP3.LUT R17, R24, R19, RZ, 0xfc, !PT ;  /* 0x0000001318117212 */ /* 0x000fce00078efcff */
.L_x_23:
[----:B------:R-:W-:Y:S05]  /*16b0*/  BSYNC.RECONVERGENT B3 ;  /* 0x0000000000037941 */ /* 0x000fea0003800200 */
.L_x_22:
[----:B------:R-:W-:Y:S01]  /*16c0*/  IMAD.WIDE.U32 R20, R23, 0x2168c235, RZ ;  /* 0x2168c23517147825 */ /* 0x000fe200078e00ff */
[----:B------:R-:W-:-:S03]  /*16d0*/  SHF.R.U32.HI R15, RZ, 0x1e, R15 ;  /* 0x0000001eff0f7819 */ /* 0x000fc6000001160f */
[----:B------:R-:W-:Y:S01]  /*16e0*/  IMAD.MOV.U32 R18, RZ, RZ, R21 ;  /* 0x000000ffff127224 */ /* 0x000fe200078e0015 */
[----:B------:R-:W-:Y:S01]  /*16f0*/  IADD3 RZ, P1, PT, R20, R20, RZ ;  /* 0x0000001414ff7210 */ /* 0x000fe20007f3e0ff */
[----:B------:R-:W-:Y:S01]  /*1700*/  IMAD.MOV.U32 R19, RZ, RZ, RZ ;  /* 0x000000ffff137224 */ /* 0x000fe200078e00ff */
[----:B------:R-:W-:Y:S01]  /*1710*/  LEA.HI R15, R14, R15, RZ, 0x1 ;  /* 0x0000000f0e0f7211 */ /* 0x000fe200078f08ff */
[----:B------:R-:W-:-:S04]  /*1720*/  IMAD.HI.U32 R21, R17, -0x36f0255e, RZ ;  /* 0xc90fdaa211157827 */ /* 0x000fc800078e00ff */
[----:B------:R-:W-:-:S04]  /*1730*/  IMAD.WIDE.U32 R18, R23, -0x36f0255e, R18 ;  /* 0xc90fdaa217127825 */ /* 0x000fc800078e0012 */
[C---:B------:R-:W-:Y:S02]  /*1740*/  IMAD R23, R17.reuse, -0x36f0255e, RZ ;  /* 0xc90fdaa211177824 */ /* 0x040fe400078e02ff */
[----:B------:R-:W-:-:S04]  /*1750*/  IMAD.WIDE.U32 R18, P2, R17, 0x2168c235, R18 ;  /* 0x2168c23511127825 */ /* 0x000fc80007840012 */
[----:B------:R-:W-:Y:S01]  /*1760*/  IMAD.X R17, RZ, RZ, R21, P2 ;  /* 0x000000ffff117224 */ /* 0x000fe200010e0615 */
[----:B------:R-:W-:Y:S02]  /*1770*/  IADD3 R19, P2, PT, R23, R19, RZ ;  /* 0x0000001317137210 */ /* 0x000fe40007f5e0ff */
[----:B------:R-:W-:Y:S02]  /*1780*/  IADD3.X RZ, P1, PT, R18, R18, RZ, P1, !PT ;  /* 0x0000001212ff7210 */ /* 0x000fe40000f3e4ff */
[C---:B------:R-:W-:Y:S01]  /*1790*/  ISETP.GT.U32.AND P3, PT, R19.reuse, RZ, PT ;  /* 0x000000ff1300720c */ /* 0x040fe20003f64070 */
[----:B------:R-:W-:Y:S01]  /*17a0*/  IMAD.X R17, RZ, RZ, R17, P2 ;  /* 0x000000ffff117224 */ /* 0x000fe200010e0611 */
[----:B------:R-:W-:-:S04]  /*17b0*/  IADD3.X R18, P2, PT, R19, R19, RZ, P1, !PT ;  /* 0x0000001313127210 */ /* 0x000fc80000f5e4ff */
[C---:B------:R-:W-:Y:S01]  /*17c0*/  ISETP.GT.AND.EX P1, PT, R17.reuse, RZ, PT, P3 ;  /* 0x000000ff1100720c */ /* 0x040fe20003f24330 */
[----:B------:R-:W-:-:S03]  /*17d0*/  IMAD.X R20, R17, 0x1, R17, P2 ;  /* 0x0000000111147824 */ /* 0x000fc600010e0611 */
[----:B------:R-:W-:Y:S02]  /*17e0*/  SEL R18, R18, R19, P1 ;  /* 0x0000001312127207 */ /* 0x000fe40000800000 */
[----:B------:R-:W-:Y:S02]  /*17f0*/  SEL R20, R20, R17, P1 ;  /* 0x0000001114147207 */ /* 0x000fe40000800000 */
[----:B------:R-:W-:Y:S02]  /*1800*/  IADD3 R17, P2, PT, R18, 0x1, RZ ;  /* 0x0000000112117810 */ /* 0x000fe40007f5e0ff */
[----:B------:R-:W-:Y:S02]  /*1810*/  SEL R19, RZ, 0xffffffff, !P1 ;  /* 0xffffffffff137807 */ /* 0x000fe40004800000 */
[----:B------:R-:W-:Y:S01]  /*1820*/  LOP3.LUT P1, R13, R13, 0x80000000, RZ, 0xc0, !PT ;  /* 0x800000000d0d7812 */ /* 0x000fe2000782c0ff */
[----:B------:R-:W-:Y:S02]  /*1830*/  IMAD.X R18, RZ, RZ, R20, P2 ;  /* 0x000000ffff127224 */ /* 0x000fe400010e0614 */
[----:B------:R-:W-:Y:S01]  /*1840*/  IMAD.IADD R16, R19, 0x1, -R16 ;  /* 0x0000000113107824 */ /* 0x000fe200078e0a10 */
[----:B------:R-:W-:-:S02]  /*1850*/  @!P0 LOP3.LUT R13, R13, 0x80000000, RZ, 0x3c, !PT ;  /* 0x800000000d0d8812 */ /* 0x000fc400078e3cff */
[----:B------:R-:W-:Y:S01]  /*1860*/  SHF.R.U64 R17, R17, 0xa, R18 ;  /* 0x0000000a11117819 */ /* 0x000fe20000001212 */
[----:B------:R-:W-:-:S03]  /*1870*/  IMAD.SHL.U32 R16, R16, 0x100000, RZ ;  /* 0x0010000010107824 */ /* 0x000fc600078e00ff */
[----:B------:R-:W-:-:S03]  /*1880*/  IADD3 R17, P2, PT, R17, 0x1, RZ ;  /* 0x0000000111117810 */ /* 0x000fc60007f5e0ff */
[----:B------:R-:W-:Y:S01]  /*1890*/  @P1 IMAD.MOV R15, RZ, RZ, -R15 ;  /* 0x000000ffff0f1224 */ /* 0x000fe200078e0a0f */
[----:B------:R-:W-:-:S04]  /*18a0*/  LEA.HI.X R18, R18, RZ, RZ, 0x16, P2 ;  /* 0x000000ff12127211 */ /* 0x000fc800010fb4ff */
[--C-:B------:R-:W-:Y:S02]  /*18b0*/  SHF.R.U64 R17, R17, 0x1, R18.reuse ;  /* 0x0000000111117819 */ /* 0x100fe40000001212 */
[----:B------:R-:W-:Y:S02]  /*18c0*/  SHF.R.U32.HI R19, RZ, 0x1, R18 ;  /* 0x00000001ff137819 */ /* 0x000fe40000011612 */
[----:B------:R-:W-:-:S04]  /*18d0*/  IADD3 R26, P2, P3, RZ, RZ, R17 ;  /* 0x000000ffff1a7210 */ /* 0x000fc80007b5e011 */
[----:B------:R-:W-:-:S04]  /*18e0*/  IADD3.X R14, PT, PT, R16, 0x3fe00000, R19, P2, P3 ;  /* 0x3fe00000100e7810 */ /* 0x000fc800017e6413 */
[----:B------:R-:W-:-:S07]  /*18f0*/  LOP3.LUT R27, R14, R13, RZ, 0xfc, !PT ;  /* 0x0000000d0e1b7212 */ /* 0x000fce00078efcff */
.L_x_17:
[----:B------:R-:W-:-:S04]  /*1900*/  IMAD.MOV.U32 R13, RZ, RZ, 0x0 ;  /* 0x00000000ff0d7424 */ /* 0x000fc800078e00ff */
[----:B------:R-:W-:Y:S05]  /*1910*/  RET.REL.NODEC R12 `(_Z27normal_cosine_function1_256PdS_) ;  /* 0xffffffe40cb87950 */ /* 0x000fea0003c3ffff */
.L_x_24:
[----:B------:R-:W-:-:S00]  /*1920*/  BRA `(.L_x_24) ;  /* 0xfffffffc00fc7947 */ /* 0x000fc0000383ffff */
[----:B------:R-:W-:-:S00]  /*1930*/  NOP ;  /* 0x0000000000007918 */ /* 0x000fc00000000000 */
        /* <DEDUP_REMOVED lines=12> */
.L_x_26:


//--------------------- .nv.global.init           --------------------------
	.section	.nv.global.init,"aw",@progbits
	.align	16
.nv.global.init:
	.type		__cudart_sin_cos_coeffs,@object
	.size		__cudart_sin_cos_coeffs,(__cudart_i2opi_d - __cudart_sin_cos_coeffs)
__cudart_sin_cos_coeffs:
        /*0000*/ 	.byte	0x46, 0xd2, 0xb0, 0x2c, 0xf1, 0xe5, 0x5a, 0xbe, 0x92, 0xe3, 0xac, 0x69, 0xe3, 0x1d, 0xc7, 0x3e
        /*0010*/ 	.byte	0xa1, 0x62, 0xdb, 0x19, 0xa0, 0x01, 0x2a, 0xbf, 0x18, 0x08, 0x11, 0x11, 0x11, 0x11, 0x81, 0x3f
        /*0020*/ 	.byte	0x54, 0x55, 0x55, 0x55, 0x55, 0x55, 0xc5, 0xbf, 0x00, 0x00, 0x00, 0x00, 0x00, 0x00, 0x00, 0x00
        /*0030*/ 	.byte	0x00, 0x00, 0x00, 0x00, 0x00, 0x00, 0x00, 0x00, 0x64, 0x81, 0xfd, 0x20, 0x83, 0xff, 0xa8, 0xbd
        /*0040*/ 	.byte	0x28, 0x85, 0xef, 0xc1, 0xa7, 0xee, 0x21, 0x3e, 0xd9, 0xe6, 0x06, 0x8e, 0x4f, 0x7e, 0x92, 0xbe
        /*0050*/ 	.byte	0xe9, 0xbc, 0xdd, 0x19, 0xa0, 0x01, 0xfa, 0x3e, 0x47, 0x5d, 0xc1, 0x16, 0x6c, 0xc1, 0x56, 0xbf
        /*0060*/ 	.byte	0x51, 0x55, 0x55, 0x55, 0x55, 0x55, 0xa5, 0x3f, 0x00, 0x00, 0x00, 0x00, 0x00, 0x00, 0xe0, 0xbf
        /*0070*/ 	.byte	0x00, 0x00, 0x00, 0x00, 0x00, 0x00, 0xf0, 0x3f, 0x00, 0x00, 0x00, 0x00, 0x00, 0x00, 0x00, 0x00
	.type		__cudart_i2opi_d,@object
	.size		__cudart_i2opi_d,(.L_0 - __cudart_i2opi_d)
__cudart_i2opi_d:
        /* <DEDUP_REMOVED lines=9> */
.L_0:


//--------------------- .nv.shared.reserved.0     --------------------------
	.section	.nv.shared.reserved.0,"aw",@nobits
	.weak		__nv_reservedSMEM_offset_0_alias
	.size		__nv_reservedSMEM_offset_0_alias, 0, 64
	.other		__nv_reservedSMEM_offset_0_alias,@"STO_CUDA_RESERVED_SHARED STV_DEFAULT"
__nv_reservedSMEM_offset_0_alias:
	.zero		0
	.zero		64


//--------------------- .nv.constant0._Z27normal_cosine_function1_256PdS_ --------------------------
	.section	.nv.constant0._Z27normal_cosine_function1_256PdS_,"a",@progbits
	.sectionflags	@""
	.align	4
.nv.constant0._Z27normal_cosine_function1_256PdS_:
	.zero		912


//--------------------- SYMBOLS --------------------------

	.type		.nv.reservedSmem.offset0,@object
	.size		.nv.reservedSmem.offset0,0x4
